def matmul_kernel(
    a_ptr,
    b_ptr,
    c_ptr,
    M,
    N,
    K,
    stride_am,
    stride_ak,
    stride_bk,
    stride_bn,
    stride_cm,
    stride_cn,
    BLOCK_M: tl.constexpr,
    BLOCK_N: tl.constexpr,
    BLOCK_K: tl.constexpr,
    GROUP_M: tl.constexpr,
):
    pid = tl.program_id(axis=0)
    num_pid_m = tl.cdiv(M, BLOCK_M)
    num_pid_n = tl.cdiv(N, BLOCK_N)
    num_pid_in_group = GROUP_M * num_pid_n
    group_id = pid // num_pid_in_group
    first_pid_m = group_id * GROUP_M
    group_size_m = min(num_pid_m - first_pid_m, GROUP_M)
    pid_m = first_pid_m + ((pid % num_pid_in_group) % group_size_m)
    pid_n = (pid % num_pid_in_group) // group_size_m

    offs_am = (pid_m * BLOCK_M + tl.arange(0, BLOCK_M)) % M
    offs_bn = (pid_n * BLOCK_N + tl.arange(0, BLOCK_N)) % N
    offs_k = tl.arange(0, BLOCK_K)
    a_ptrs = a_ptr + offs_am[:, None] * stride_am + offs_k[None, :] * stride_ak
    b_ptrs = b_ptr + offs_k[:, None] * stride_bk + offs_bn[None, :] * stride_bn

    acc = tl.zeros((BLOCK_M, BLOCK_N), dtype=tl.float32)
    for kk in range(0, tl.cdiv(K, BLOCK_K)):
        a = tl.load(a_ptrs, mask=offs_k[None, :] < K - kk * BLOCK_K, other=0.0)
        b = tl.load(b_ptrs, mask=offs_k[:, None] < K - kk * BLOCK_K, other=0.0)
        acc = tl.dot(a, b, acc)
        a_ptrs += BLOCK_K * stride_ak
        b_ptrs += BLOCK_K * stride_bk

    c = acc.to(c_ptr.dtype.element_ty)
    offs_cm = pid_m * BLOCK_M + tl.arange(0, BLOCK_M)
    offs_cn = pid_n * BLOCK_N + tl.arange(0, BLOCK_N)
    c_ptrs = c_ptr + offs_cm[:, None] * stride_cm + offs_cn[None, :] * stride_cn
    mask = (offs_cm[:, None] < M) & (offs_cn[None, :] < N)
    tl.store(c_ptrs, c, mask=mask)

# config = {"BLOCK_K": 64, "BLOCK_M": 64, "BLOCK_N": 64, "GROUP_M": 8, "arch": "sm_80", "dtype": "bf16", "num_ctas": 1, "num_stages": 3, "num_warps": 8}
# arch = sm_80


// ===== COMPILED SASS (sm_80) =====

	.target	sm_80

	.elftype	@"ET_EXEC"


//--------------------- .note.nv.tkinfo           --------------------------
	.section	.note.nv.tkinfo,"",@"SHT_NOTE"
	.sectionflags	@"SHF_NOTE_NV_TKINFO"
	.tkinfo
        /*0018*/ 	.word	0x00000002
        /*0030*/ 	.string	""
        /*0030*/ 	.string	"ptxas"
        /*0030*/ 	.string	"Cuda compilation tools, release 13.0, V13.0.88"
        /*0030*/ 	.string	"Build cuda_13.0.r13.0/compiler.36424714_0"
        /*0030*/ 	.string	"-v  -suppress-debug-info  -lineinfo  -arch sm_80 "



//--------------------- .note.nv.cuinfo           --------------------------
	.section	.note.nv.cuinfo,"",@"SHT_NOTE"
	.sectionflags	@"SHF_NOTE_NV_CUINFO"
        /*0018*/ 	.short	0x0002
        /*001a*/ 	.short	0x0050
        /*001c*/ 	.short	0x0082
	.zero		2


//--------------------- .nv.info                  --------------------------
	.section	.nv.info,"",@"SHT_CUDA_INFO"
	.align	4


	//----- nvinfo : EIATTR_REGCOUNT
	.align		4
        /*0000*/ 	.byte	0x04, 0x2f
        /*0002*/ 	.short	(.L_1 - .L_0)
	.align		4
.L_0:
        /*0004*/ 	.word	index@(matmul_kernel)
        /*0008*/ 	.word	0x000000be


	//----- nvinfo : EIATTR_FRAME_SIZE
	.align		4
.L_1:
        /*000c*/ 	.byte	0x04, 0x11
        /*000e*/ 	.short	(.L_3 - .L_2)
	.align		4
.L_2:
        /*0010*/ 	.word	index@(matmul_kernel)
        /*0014*/ 	.word	0x00000000


	//----- nvinfo : EIATTR_MIN_STACK_SIZE
	.align		4
.L_3:
        /*0018*/ 	.byte	0x04, 0x12
        /*001a*/ 	.short	(.L_5 - .L_4)
	.align		4
.L_4:
        /*001c*/ 	.word	index@(matmul_kernel)
        /*0020*/ 	.word	0x00000000
.L_5:


//--------------------- .nv.info.matmul_kernel    --------------------------
	.section	.nv.info.matmul_kernel,"",@"SHT_CUDA_INFO"
	.sectionflags	@""
	.align	4


	//----- nvinfo : EIATTR_CUDA_API_VERSION
	.align		4
        /*0000*/ 	.byte	0x04, 0x37
        /*0002*/ 	.short	(.L_7 - .L_6)
.L_6:
        /*0004*/ 	.word	0x00000082


	//----- nvinfo : EIATTR_SW2861232_WAR
	.align		4
.L_7:
        /*0008*/ 	.byte	0x01, 0x35
	.zero		2


	//----- nvinfo : EIATTR_PARAM_CBANK
	.align		4
        /*000c*/ 	.byte	0x04, 0x0a
        /*000e*/ 	.short	(.L_9 - .L_8)
	.align		4
.L_8:
        /*0010*/ 	.word	index@(.nv.constant0.matmul_kernel)
        /*0014*/ 	.short	0x0160
        /*0016*/ 	.short	0x0050


	//----- nvinfo : EIATTR_CBANK_PARAM_SIZE
	.align		4
.L_9:
        /*0018*/ 	.byte	0x03, 0x19
        /*001a*/ 	.short	0x0050


	//----- nvinfo : EIATTR_KPARAM_INFO
	.align		4
        /*001c*/ 	.byte	0x04, 0x17
        /*001e*/ 	.short	(.L_11 - .L_10)
.L_10:
        /*0020*/ 	.word	0x00000000
        /*0024*/ 	.short	0x000d
        /*0026*/ 	.short	0x0048
        /*0028*/ 	.byte	0x00, 0xf4, 0x21, 0x00


	//----- nvinfo : EIATTR_KPARAM_INFO
	.align		4
.L_11:
        /*002c*/ 	.byte	0x04, 0x17
        /*002e*/ 	.short	(.L_13 - .L_12)
.L_12:
        /*0030*/ 	.word	0x00000000
        /*0034*/ 	.short	0x000c
        /*0036*/ 	.short	0x0040
        /*0038*/ 	.byte	0x00, 0xf4, 0x21, 0x00


	//----- nvinfo : EIATTR_KPARAM_INFO
	.align		4
.L_13:
        /*003c*/ 	.byte	0x04, 0x17
        /*003e*/ 	.short	(.L_15 - .L_14)
.L_14:
        /*0040*/ 	.word	0x00000000
        /*0044*/ 	.short	0x000b
        /*0046*/ 	.short	0x0038
        /*0048*/ 	.byte	0x00, 0xf0, 0x11, 0x00


	//----- nvinfo : EIATTR_KPARAM_INFO
	.align		4
.L_15:
        /*004c*/ 	.byte	0x04, 0x17
        /*004e*/ 	.short	(.L_17 - .L_16)
.L_16:
        /*0050*/ 	.word	0x00000000
        /*0054*/ 	.short	0x000a
        /*0056*/ 	.short	0x0034
        /*0058*/ 	.byte	0x00, 0xf0, 0x11, 0x00


	//----- nvinfo : EIATTR_KPARAM_INFO
	.align		4
.L_17:
        /*005c*/ 	.byte	0x04, 0x17
        /*005e*/ 	.short	(.L_19 - .L_18)
.L_18:
        /*0060*/ 	.word	0x00000000
        /*0064*/ 	.short	0x0009
        /*0066*/ 	.short	0x0030
        /*0068*/ 	.byte	0x00, 0xf0, 0x11, 0x00


	//----- nvinfo : EIATTR_KPARAM_INFO
	.align		4
.L_19:
        /*006c*/ 	.byte	0x04, 0x17
        /*006e*/ 	.short	(.L_21 - .L_20)
.L_20:
        /*0070*/ 	.word	0x00000000
        /*0074*/ 	.short	0x0008
        /*0076*/ 	.short	0x002c
        /*0078*/ 	.byte	0x00, 0xf0, 0x11, 0x00


	//----- nvinfo : EIATTR_KPARAM_INFO
	.align		4
.L_21:
        /*007c*/ 	.byte	0x04, 0x17
        /*007e*/ 	.short	(.L_23 - .L_22)
.L_22:
        /*0080*/ 	.word	0x00000000
        /*0084*/ 	.short	0x0007
        /*0086*/ 	.short	0x0028
        /*0088*/ 	.byte	0x00, 0xf0, 0x11, 0x00


	//----- nvinfo : EIATTR_KPARAM_INFO
	.align		4
.L_23:
        /*008c*/ 	.byte	0x04, 0x17
        /*008e*/ 	.short	(.L_25 - .L_24)
.L_24:
        /*0090*/ 	.word	0x00000000
        /*0094*/ 	.short	0x0006
        /*0096*/ 	.short	0x0024
        /*0098*/ 	.byte	0x00, 0xf0, 0x11, 0x00


	//----- nvinfo : EIATTR_KPARAM_INFO
	.align		4
.L_25:
        /*009c*/ 	.byte	0x04, 0x17
        /*009e*/ 	.short	(.L_27 - .L_26)
.L_26:
        /*00a0*/ 	.word	0x00000000
        /*00a4*/ 	.short	0x0005
        /*00a6*/ 	.short	0x0020
        /*00a8*/ 	.byte	0x00, 0xf0, 0x11, 0x00


	//----- nvinfo : EIATTR_KPARAM_INFO
	.align		4
.L_27:
        /*00ac*/ 	.byte	0x04, 0x17
        /*00ae*/ 	.short	(.L_29 - .L_28)
.L_28:
        /*00b0*/ 	.word	0x00000000
        /*00b4*/ 	.short	0x0004
        /*00b6*/ 	.short	0x001c
        /*00b8*/ 	.byte	0x00, 0xf0, 0x11, 0x00


	//----- nvinfo : EIATTR_KPARAM_INFO
	.align		4
.L_29:
        /*00bc*/ 	.byte	0x04, 0x17
        /*00be*/ 	.short	(.L_31 - .L_30)
.L_30:
        /*00c0*/ 	.word	0x00000000
        /*00c4*/ 	.short	0x0003
        /*00c6*/ 	.short	0x0018
        /*00c8*/ 	.byte	0x00, 0xf0, 0x11, 0x00


	//----- nvinfo : EIATTR_KPARAM_INFO
	.align		4
.L_31:
        /*00cc*/ 	.byte	0x04, 0x17
        /*00ce*/ 	.short	(.L_33 - .L_32)
.L_32:
        /*00d0*/ 	.word	0x00000000
        /*00d4*/ 	.short	0x0002
        /*00d6*/ 	.short	0x0010
        /*00d8*/ 	.byte	0x00, 0xf4, 0x21, 0x00


	//----- nvinfo : EIATTR_KPARAM_INFO
	.align		4
.L_33:
        /*00dc*/ 	.byte	0x04, 0x17
        /*00de*/ 	.short	(.L_35 - .L_34)
.L_34:
        /*00e0*/ 	.word	0x00000000
        /*00e4*/ 	.short	0x0001
        /*00e6*/ 	.short	0x0008
        /*00e8*/ 	.byte	0x00, 0xf4, 0x21, 0x00


	//----- nvinfo : EIATTR_KPARAM_INFO
	.align		4
.L_35:
        /*00ec*/ 	.byte	0x04, 0x17
        /*00ee*/ 	.short	(.L_37 - .L_36)
.L_36:
        /*00f0*/ 	.word	0x00000000
        /*00f4*/ 	.short	0x0000
        /*00f6*/ 	.short	0x0000
        /*00f8*/ 	.byte	0x00, 0xf4, 0x21, 0x00


	//----- nvinfo : EIATTR_MAXREG_COUNT
	.align		4
.L_37:
        /*00fc*/ 	.byte	0x03, 0x1b
        /*00fe*/ 	.short	0x00ff


	//----- nvinfo : EIATTR_NUM_BARRIERS
	.align		4
        /*0100*/ 	.byte	0x02, 0x4c
        /*0102*/ 	.byte	0x01
	.zero		1


	//----- nvinfo : EIATTR_MERCURY_ISA_VERSION
	.align		4
        /*0104*/ 	.byte	0x03, 0x5f
        /*0106*/ 	.short	0x0000


	//----- nvinfo : EIATTR_EXIT_INSTR_OFFSETS
	.align		4
        /*0108*/ 	.byte	0x04, 0x1c
        /*010a*/ 	.short	(.L_39 - .L_38)


	//   ....[0]....
.L_38:
        /*010c*/ 	.word	0x00003010


	//   ....[1]....
        /*0110*/ 	.word	0x00003040


	//----- nvinfo : EIATTR_REQNTID
	.align		4
.L_39:
        /*0114*/ 	.byte	0x04, 0x10
        /*0116*/ 	.short	(.L_41 - .L_40)
.L_40:
        /*0118*/ 	.word	0x00000100
        /*011c*/ 	.word	0x00000001
        /*0120*/ 	.word	0x00000001
.L_41:


//--------------------- .nv.callgraph             --------------------------
	.section	.nv.callgraph,"",@"SHT_CUDA_CALLGRAPH"
	.align	4
	.sectionentsize	8
	.align		4
        /*0000*/ 	.word	0x00000000
	.align		4
        /*0004*/ 	.word	0xffffffff
	.align		4
        /*0008*/ 	.word	0x00000000
	.align		4
        /*000c*/ 	.word	0xfffffffe
	.align		4
        /*0010*/ 	.word	0x00000000
	.align		4
        /*0014*/ 	.word	0xfffffffd
	.align		4
        /*0018*/ 	.word	0x00000000
	.align		4
        /*001c*/ 	.word	0xfffffffc


//--------------------- .nv.rel.action            --------------------------
	.section	.nv.rel.action,"",@"SHT_CUDA_RELOCINFO"
	.align	8
	.sectionentsize	8
        /*0000*/ 	.byte	0x73, 0x00, 0x00, 0x00, 0x00, 0x00, 0x00, 0x00, 0x00, 0x00, 0x00, 0x11, 0x25, 0x00, 0x05, 0x36


//--------------------- .nv.constant0.matmul_kernel --------------------------
	.section	.nv.constant0.matmul_kernel,"a",@progbits
	.sectionflags	@""
	.align	4
.nv.constant0.matmul_kernel:
	.zero		432


//--------------------- .text.matmul_kernel       --------------------------
	.section	.text.matmul_kernel,"ax",@progbits
	.sectioninfo	@"SHI_REGISTERS=190"
	.align	128
        .global         matmul_kernel
        .type           matmul_kernel,@function
        .size           matmul_kernel,(.L_x_4 - matmul_kernel)
        .other          matmul_kernel,@"STO_CUDA_ENTRY STV_DEFAULT"
matmul_kernel:
.text.matmul_kernel:
[----:B------:R-:W-:Y:S02]  /*0000*/  IMAD.MOV.U32 R1, RZ, RZ, c[0x0][0x28] ;  /* 0x00000a00ff017624 */ /* 0x000fe400078e00ff */
[----:B------:R-:W-:Y:S01]  /*0010*/  IMAD.MOV.U32 R6, RZ, RZ, 0x3f ;  /* 0x0000003fff067424 */ /* 0x000fe200078e00ff */
[----:B------:R-:W0:Y:S01]  /*0020*/  S2R R5, SR_CTAID.X ;  /* 0x0000000000057919 */ /* 0x000e220000002500 */
[----:B------:R-:W-:Y:S02]  /*0030*/  ULDC UR4, c[0x0][0x180] ;  /* 0x0000600000047ab9 */ /* 0x000fe40000000800 */
[----:B------:R-:W-:Y:S01]  /*0040*/  ULDC.64 UR6, c[0x0][0x118] ;  /* 0x0000460000067ab9 */ /* 0x000fe20000000a00 */
[----:B------:R-:W-:-:S04]  /*0050*/  IADD3 R0, R6, c[0x0][0x17c], RZ ;  /* 0x00005f0006007a10 */ /* 0x000fc80007ffe0ff */
[----:B------:R-:W-:-:S04]  /*0060*/  SHF.R.S32.HI R3, RZ, 0x1f, R0 ;  /* 0x0000001fff037819 */ /* 0x000fc80000011400 */
[----:B------:R-:W-:-:S04]  /*0070*/  LEA.HI R3, R3, R0, RZ, 0x6 ;  /* 0x0000000003037211 */ /* 0x000fc800078f30ff */
[----:B------:R-:W-:-:S05]  /*0080*/  SHF.R.S32.HI R3, RZ, 0x6, R3 ;  /* 0x00000006ff037819 */ /* 0x000fca0000011403 */
[----:B------:R-:W-:Y:S01]  /*0090*/  IMAD.SHL.U32 R4, R3, 0x8, RZ ;  /* 0x0000000803047824 */ /* 0x000fe200078e00ff */
[----:B0-----:R-:W-:-:S04]  /*00a0*/  IABS R10, R5 ;  /* 0x00000005000a7213 */ /* 0x001fc80000000000 */
[-C--:B------:R-:W-:Y:S02]  /*00b0*/  IABS R7, R4.reuse ;  /* 0x0000000400077213 */ /* 0x080fe40000000000 */
[----:B------:R-:W-:Y:S02]  /*00c0*/  IABS R11, R4 ;  /* 0x00000004000b7213 */ /* 0x000fe40000000000 */
[----:B------:R-:W0:Y:S08]  /*00d0*/  I2F.RP R0, R7 ;  /* 0x0000000700007306 */ /* 0x000e300000209400 */
[----:B0-----:R-:W0:Y:S02]  /*00e0*/  MUFU.RCP R0, R0 ;  /* 0x0000000000007308 */ /* 0x001e240000001000 */
[----:B0-----:R-:W-:Y:S01]  /*00f0*/  IADD3 R2, R0, 0xffffffe, RZ ;  /* 0x0ffffffe00027810 */ /* 0x001fe20007ffe0ff */
[----:B------:R-:W-:-:S05]  /*0100*/  IMAD.MOV R0, RZ, RZ, -R11 ;  /* 0x000000ffff007224 */ /* 0x000fca00078e0a0b */
[----:B------:R0:W1:Y:S02]  /*0110*/  F2I.FTZ.U32.TRUNC.NTZ R3, R2 ;  /* 0x0000000200037305 */ /* 0x000064000021f000 */
[----:B0-----:R-:W-:Y:S02]  /*0120*/  IMAD.MOV.U32 R2, RZ, RZ, RZ ;  /* 0x000000ffff027224 */ /* 0x001fe400078e00ff */
[----:B-1----:R-:W-:-:S04]  /*0130*/  IMAD.MOV R8, RZ, RZ, -R3 ;  /* 0x000000ffff087224 */ /* 0x002fc800078e0a03 */
[----:B------:R-:W-:Y:S02]  /*0140*/  IMAD R9, R8, R7, RZ ;  /* 0x0000000708097224 */ /* 0x000fe400078e02ff */
[----:B------:R-:W-:Y:S02]  /*0150*/  IMAD.MOV.U32 R8, RZ, RZ, R10 ;  /* 0x000000ffff087224 */ /* 0x000fe400078e000a */
[----:B------:R-:W-:-:S06]  /*0160*/  IMAD.HI.U32 R3, R3, R9, R2 ;  /* 0x0000000903037227 */ /* 0x000fcc00078e0002 */
[----:B------:R-:W-:-:S04]  /*0170*/  IMAD.HI.U32 R3, R3, R8, RZ ;  /* 0x0000000803037227 */ /* 0x000fc800078e00ff */
[----:B------:R-:W-:-:S05]  /*0180*/  IMAD R0, R3, R0, R8 ;  /* 0x0000000003007224 */ /* 0x000fca00078e0208 */
[----:B------:R-:W-:-:S13]  /*0190*/  ISETP.GT.U32.AND P1, PT, R7, R0, PT ;  /* 0x000000000700720c */ /* 0x000fda0003f24070 */
[----:B------:R-:W-:Y:S01]  /*01a0*/  @!P1 IMAD.IADD R0, R0, 0x1, -R7 ;  /* 0x0000000100009824 */ /* 0x000fe200078e0a07 */
[----:B------:R-:W-:Y:S02]  /*01b0*/  @!P1 IADD3 R3, R3, 0x1, RZ ;  /* 0x0000000103039810 */ /* 0x000fe40007ffe0ff */
[----:B------:R-:W-:Y:S02]  /*01c0*/  ISETP.NE.AND P1, PT, R4, RZ, PT ;  /* 0x000000ff0400720c */ /* 0x000fe40003f25270 */
[----:B------:R-:W-:Y:S02]  /*01d0*/  ISETP.GE.U32.AND P0, PT, R0, R7, PT ;  /* 0x000000070000720c */ /* 0x000fe40003f06070 */
[----:B------:R-:W-:-:S04]  /*01e0*/  LOP3.LUT R0, R5, R4, RZ, 0x3c, !PT ;  /* 0x0000000405007212 */ /* 0x000fc800078e3cff */
[----:B------:R-:W-:Y:S02]  /*01f0*/  ISETP.GE.AND P2, PT, R0, RZ, PT ;  /* 0x000000ff0000720c */ /* 0x000fe40003f46270 */
[----:B------:R-:W-:-:S05]  /*0200*/  IADD3 R0, R6, c[0x0][0x178], RZ ;  /* 0x00005e0006007a10 */ /* 0x000fca0007ffe0ff */
[----:B------:R-:W-:-:S05]  /*0210*/  @P0 IADD3 R3, R3, 0x1, RZ ;  /* 0x0000000103030810 */ /* 0x000fca0007ffe0ff */
[----:B------:R-:W-:Y:S01]  /*0220*/  IMAD.MOV.U32 R2, RZ, RZ, R3 ;  /* 0x000000ffff027224 */ /* 0x000fe200078e0003 */
[----:B------:R-:W-:-:S03]  /*0230*/  SHF.R.S32.HI R3, RZ, 0x1f, R0 ;  /* 0x0000001fff037819 */ /* 0x000fc60000011400 */
[----:B------:R-:W-:Y:S01]  /*0240*/  @!P2 IMAD.MOV R2, RZ, RZ, -R2 ;  /* 0x000000ffff02a224 */ /* 0x000fe200078e0a02 */
[----:B------:R-:W-:Y:S02]  /*0250*/  @!P1 LOP3.LUT R2, RZ, R4, RZ, 0x33, !PT ;  /* 0x00000004ff029212 */ /* 0x000fe400078e33ff */
[----:B------:R-:W-:-:S03]  /*0260*/  LEA.HI R3, R3, R0, RZ, 0x6 ;  /* 0x0000000003037211 */ /* 0x000fc600078f30ff */
[----:B------:R-:W-:Y:S02]  /*0270*/  IMAD.SHL.U32 R8, R2, 0x8, RZ ;  /* 0x0000000802087824 */ /* 0x000fe400078e00ff */
[----:B------:R-:W-:-:S03]  /*0280*/  IMAD.MOV R2, RZ, RZ, -R2 ;  /* 0x000000ffff027224 */ /* 0x000fc600078e0a02 */
[----:B------:R-:W-:Y:S01]  /*0290*/  LEA.HI.SX32 R3, R3, -R8, 0x1a ;  /* 0x8000000803037211 */ /* 0x000fe200078fd2ff */
[----:B------:R-:W-:-:S03]  /*02a0*/  IMAD R11, R4, R2, R5 ;  /* 0x00000002040b7224 */ /* 0x000fc600078e0205 */
[----:B------:R-:W-:Y:S02]  /*02b0*/  IMNMX R10, R3, 0x8, PT ;  /* 0x00000008030a7817 */ /* 0x000fe40003800200 */
[----:B------:R-:W-:Y:S02]  /*02c0*/  IABS R9, R11 ;  /* 0x0000000b00097213 */ /* 0x000fe40000000000 */
[-C--:B------:R-:W-:Y:S02]  /*02d0*/  IABS R7, R10.reuse ;  /* 0x0000000a00077213 */ /* 0x080fe40000000000 */
[----:B------:R-:W-:Y:S02]  /*02e0*/  IABS R4, R10 ;  /* 0x0000000a00047213 */ /* 0x000fe40000000000 */
[----:B------:R-:W0:Y:S08]  /*02f0*/  I2F.RP R0, R7 ;  /* 0x0000000700007306 */ /* 0x000e300000209400 */
[----:B0-----:R-:W0:Y:S02]  /*0300*/  MUFU.RCP R0, R0 ;  /* 0x0000000000007308 */ /* 0x001e240000001000 */
[----:B0-----:R-:W-:Y:S01]  /*0310*/  IADD3 R3, R0, 0xffffffe, RZ ;  /* 0x0ffffffe00037810 */ /* 0x001fe20007ffe0ff */
[----:B------:R-:W-:-:S05]  /*0320*/  IMAD.MOV R0, RZ, RZ, -R4 ;  /* 0x000000ffff007224 */ /* 0x000fca00078e0a04 */
[----:B------:R-:W0:Y:S02]  /*0330*/  F2I.FTZ.U32.TRUNC.NTZ R3, R3 ;  /* 0x0000000300037305 */ /* 0x000e24000021f000 */
[----:B0-----:R-:W-:-:S04]  /*0340*/  IMAD.MOV R6, RZ, RZ, -R3 ;  /* 0x000000ffff067224 */ /* 0x001fc800078e0a03 */
[----:B------:R-:W-:Y:S02]  /*0350*/  IMAD.MOV.U32 R2, RZ, RZ, R6 ;  /* 0x000000ffff027224 */ /* 0x000fe400078e0006 */
[----:B------:R-:W-:Y:S02]  /*0360*/  IMAD.MOV.U32 R6, RZ, RZ, c[0x0][0x180] ;  /* 0x00006000ff067624 */ /* 0x000fe400078e00ff */
[----:B------:R-:W-:Y:S02]  /*0370*/  IMAD R5, R2, R7, RZ ;  /* 0x0000000702057224 */ /* 0x000fe400078e02ff */
[----:B------:R-:W-:Y:S01]  /*0380*/  IMAD.MOV.U32 R2, RZ, RZ, RZ ;  /* 0x000000ffff027224 */ /* 0x000fe200078e00ff */
[----:B------:R-:W-:-:S03]  /*0390*/  IADD3 R6, R6, 0x3f, RZ ;  /* 0x0000003f06067810 */ /* 0x000fc60007ffe0ff */
[----:B------:R-:W-:Y:S01]  /*03a0*/  IMAD.HI.U32 R2, R3, R5, R2 ;  /* 0x0000000503027227 */ /* 0x000fe200078e0002 */
[----:B------:R-:W-:-:S04]  /*03b0*/  LOP3.LUT R3, R11, R10, RZ, 0x3c, !PT ;  /* 0x0000000a0b037212 */ /* 0x000fc800078e3cff */
[----:B------:R-:W-:Y:S01]  /*03c0*/  ISETP.GE.AND P2, PT, R3, RZ, PT ;  /* 0x000000ff0300720c */ /* 0x000fe20003f46270 */
[----:B------:R-:W-:-:S04]  /*03d0*/  IMAD.HI.U32 R2, R2, R9, RZ ;  /* 0x0000000902027227 */ /* 0x000fc800078e00ff */
[----:B------:R-:W-:-:S05]  /*03e0*/  IMAD R0, R2, R0, R9 ;  /* 0x0000000002007224 */ /* 0x000fca00078e0209 */
[----:B------:R-:W-:-:S13]  /*03f0*/  ISETP.GT.U32.AND P1, PT, R7, R0, PT ;  /* 0x000000000700720c */ /* 0x000fda0003f24070 */
[----:B------:R-:W-:Y:S01]  /*0400*/  @!P1 IMAD.IADD R0, R0, 0x1, -R7 ;  /* 0x0000000100009824 */ /* 0x000fe200078e0a07 */
[----:B------:R-:W-:Y:S02]  /*0410*/  @!P1 IADD3 R2, R2, 0x1, RZ ;  /* 0x0000000102029810 */ /* 0x000fe40007ffe0ff */
[----:B------:R-:W-:Y:S02]  /*0420*/  ISETP.NE.AND P1, PT, R10, RZ, PT ;  /* 0x000000ff0a00720c */ /* 0x000fe40003f25270 */
[----:B------:R-:W-:Y:S02]  /*0430*/  ISETP.GE.U32.AND P0, PT, R0, R7, PT ;  /* 0x000000070000720c */ /* 0x000fe40003f06070 */
[----:B------:R-:W0:Y:S11]  /*0440*/  S2R R0, SR_TID.X ;  /* 0x0000000000007919 */ /* 0x000e360000002100 */
[----:B------:R-:W-:-:S02]  /*0450*/  @P0 IADD3 R2, R2, 0x1, RZ ;  /* 0x0000000102020810 */ /* 0x000fc40007ffe0ff */
[----:B------:R-:W-:-:S03]  /*0460*/  ISETP.GT.AND P0, PT, R6, 0x3f, PT ;  /* 0x0000003f0600780c */ /* 0x000fc60003f04270 */
[----:B------:R-:W-:Y:S01]  /*0470*/  @!P2 IMAD.MOV R2, RZ, RZ, -R2 ;  /* 0x000000ffff02a224 */ /* 0x000fe200078e0a02 */
[----:B------:R-:W-:-:S05]  /*0480*/  @!P1 LOP3.LUT R2, RZ, R10, RZ, 0x33, !PT ;  /* 0x0000000aff029212 */ /* 0x000fca00078e33ff */
[----:B------:R-:W-:Y:S01]  /*0490*/  IMAD.MOV R3, RZ, RZ, -R2 ;  /* 0x000000ffff037224 */ /* 0x000fe200078e0a02 */
[----:B0-----:R-:W-:-:S03]  /*04a0*/  SHF.R.U32.HI R84, RZ, 0x6, R0 ;  /* 0x00000006ff547819 */ /* 0x001fc60000011600 */
[----:B------:R-:W-:Y:S01]  /*04b0*/  IMAD R3, R10, R3, R11 ;  /* 0x000000030a037224 */ /* 0x000fe200078e020b */
[----:B------:R-:W-:Y:S02]  /*04c0*/  LOP3.LUT R85, R0, 0x3f, RZ, 0xc0, !PT ;  /* 0x0000003f00557812 */ /* 0x000fe400078ec0ff */
[----:B------:R-:W-:Y:S01]  /*04d0*/  SGXT.U32 R84, R84, 0x2 ;  /* 0x000000025454781a */ /* 0x000fe20000000000 */
[----:B------:R-:W-:Y:S02]  /*04e0*/  IMAD.IADD R4, R8, 0x1, R3 ;  /* 0x0000000108047824 */ /* 0x000fe400078e0203 */
[----:B------:R-:W-:Y:S01]  /*04f0*/  IMAD.SHL.U32 R3, R2, 0x40, RZ ;  /* 0x0000004002037824 */ /* 0x000fe200078e00ff */
[----:B------:R-:W-:Y:S01]  /*0500*/  LOP3.LUT R116, R84, 0x4, RZ, 0xfc, !PT ;  /* 0x0000000454747812 */ /* 0x000fe200078efcff */
[----:B------:R-:W-:Y:S01]  /*0510*/  IMAD R99, R4, 0x40, R85 ;  /* 0x0000004004637824 */ /* 0x000fe200078e0255 */
[C---:B------:R-:W-:Y:S02]  /*0520*/  LOP3.LUT R118, R84.reuse, 0x8, RZ, 0xfc, !PT ;  /* 0x0000000854767812 */ /* 0x040fe400078efcff */
[----:B------:R-:W-:-:S02]  /*0530*/  LOP3.LUT R120, R84, 0xc, RZ, 0xfc, !PT ;  /* 0x0000000c54787812 */ /* 0x000fc400078efcff */
[C---:B------:R-:W-:Y:S02]  /*0540*/  LOP3.LUT R122, R84.reuse, 0x10, RZ, 0xfc, !PT ;  /* 0x00000010547a7812 */ /* 0x040fe400078efcff */
[C---:B------:R-:W-:Y:S02]  /*0550*/  LOP3.LUT R124, R84.reuse, 0x14, RZ, 0xfc, !PT ;  /* 0x00000014547c7812 */ /* 0x040fe400078efcff */
[C---:B------:R-:W-:Y:S02]  /*0560*/  LOP3.LUT R126, R84.reuse, 0x18, RZ, 0xfc, !PT ;  /* 0x00000018547e7812 */ /* 0x040fe400078efcff */
[C---:B------:R-:W-:Y:S02]  /*0570*/  LOP3.LUT R128, R84.reuse, 0x1c, RZ, 0xfc, !PT ;  /* 0x0000001c54807812 */ /* 0x040fe400078efcff */
        /* <DEDUP_REMOVED lines=8> */
[C---:B------:R-:W-:Y:S02]  /*0600*/  LOP3.LUT R143, R3.reuse, R84, RZ, 0xfc, !PT ;  /* 0x00000054038f7212 */ /* 0x040fe400078efcff */
[C-C-:B------:R-:W-:Y:S02]  /*0610*/  LOP3.LUT R86, R3.reuse, 0x4, R84.reuse, 0xfe, !PT ;  /* 0x0000000403567812 */ /* 0x140fe400078efe54 */
[C-C-:B------:R-:W-:Y:S02]  /*0620*/  LOP3.LUT R87, R3.reuse, 0x8, R84.reuse, 0xfe, !PT ;  /* 0x0000000803577812 */ /* 0x140fe400078efe54 */
[C-C-:B------:R-:W-:Y:S02]  /*0630*/  LOP3.LUT R88, R3.reuse, 0xc, R84.reuse, 0xfe, !PT ;  /* 0x0000000c03587812 */ /* 0x140fe400078efe54 */
[C-C-:B------:R-:W-:Y:S02]  /*0640*/  LOP3.LUT R89, R3.reuse, 0x10, R84.reuse, 0xfe, !PT ;  /* 0x0000001003597812 */ /* 0x140fe400078efe54 */
[----:B------:R-:W-:-:S02]  /*0650*/  LOP3.LUT R90, R3, 0x14, R84, 0xfe, !PT ;  /* 0x00000014035a7812 */ /* 0x000fc400078efe54 */
[C-C-:B------:R-:W-:Y:S02]  /*0660*/  LOP3.LUT R91, R3.reuse, 0x18, R84.reuse, 0xfe, !PT ;  /* 0x00000018035b7812 */ /* 0x140fe400078efe54 */
        /* <DEDUP_REMOVED lines=8> */
[----:B------:R-:W-:Y:S01]  /*06f0*/  LOP3.LUT R98, R3, 0x3c, R84, 0xfe, !PT ;  /* 0x0000003c03627812 */ /* 0x000fe200078efe54 */
[----:B------:R-:W-:Y:S05]  /*0700*/  @P0 BRA `(.L_x_0) ;  /* 0x0000007000000947 */ /* 0x000fea0003800000 */
[C---:B------:R-:W-:Y:S01]  /*0710*/  IMAD.SHL.U32 R100, R0.reuse, 0x2, RZ ;  /* 0x0000000200647824 */ /* 0x040fe200078e00ff */
[----:B------:R-:W-:Y:S01]  /*0720*/  CS2R R24, SRZ ;  /* 0x0000000000187805 */ /* 0x000fe2000001ff00 */
[----:B------:R-:W-:Y:S01]  /*0730*/  IMAD.SHL.U32 R101, R0, 0x40, RZ ;  /* 0x0000004000657824 */ /* 0x000fe200078e00ff */
[----:B------:R-:W-:Y:S01]  /*0740*/  CS2R R40, SRZ ;  /* 0x0000000000287805 */ /* 0x000fe2000001ff00 */
[----:B------:R-:W-:Y:S01]  /*0750*/  CS2R R26, SRZ ;  /* 0x00000000001a7805 */ /* 0x000fe2000001ff00 */
[----:B------:R-:W-:Y:S01]  /*0760*/  CS2R R42, SRZ ;  /* 0x00000000002a7805 */ /* 0x000fe2000001ff00 */
[----:B------:R-:W-:Y:S05]  /*0770*/  BRA `(.L_x_1) ;  /* 0x0000208000007947 */ /* 0x000fea0003800000 */
.L_x_0:
[----:B------:R-:W-:Y:S01]  /*0780*/  IABS R24, c[0x0][0x17c] ;  /* 0x00005f0000187a13 */ /* 0x000fe20000000000 */
[C---:B------:R-:W-:Y:S01]  /*0790*/  IMAD.SHL.U32 R100, R0.reuse, 0x2, RZ ;  /* 0x0000000200647824 */ /* 0x040fe200078e00ff */
[----:B------:R-:W-:Y:S01]  /*07a0*/  IABS R28, c[0x0][0x178] ;  /* 0x00005e00001c7a13 */ /* 0x000fe20000000000 */
[----:B------:R-:W-:Y:S01]  /*07b0*/  IMAD.SHL.U32 R101, R0, 0x40, RZ ;  /* 0x0000004000657824 */ /* 0x000fe200078e00ff */
[----:B------:R-:W0:Y:S01]  /*07c0*/  I2F.RP R7, R24 ;  /* 0x0000001800077306 */ /* 0x000e220000209400 */
[----:B------:R-:W-:Y:S01]  /*07d0*/  IABS R10, R98 ;  /* 0x00000062000a7213 */ /* 0x000fe20000000000 */
[----:B------:R-:W-:Y:S01]  /*07e0*/  IMAD.MOV.U32 R137, RZ, RZ, c[0x0][0x18c] ;  /* 0x00006300ff897624 */ /* 0x000fe200078e00ff */
[----:B------:R-:W-:Y:S01]  /*07f0*/  IABS R11, R145 ;  /* 0x00000091000b7213 */ /* 0x000fe20000000000 */
[----:B------:R-:W-:Y:S01]  /*0800*/  IMAD.MOV.U32 R139, RZ, RZ, c[0x0][0x188] ;  /* 0x00006200ff8b7624 */ /* 0x000fe200078e00ff */
[----:B------:R-:W-:Y:S01]  /*0810*/  IABS R14, R95 ;  /* 0x0000005f000e7213 */ /* 0x000fe20000000000 */
[----:B------:R-:W-:Y:S01]  /*0820*/  IMAD R103, R85, c[0x0][0x18c], RZ ;  /* 0x0000630055677a24 */ /* 0x000fe200078e02ff */
[----:B------:R-:W-:Y:S01]  /*0830*/  IABS R16, R94 ;  /* 0x0000005e00107213 */ /* 0x000fe20000000000 */
[----:B------:R-:W1:Y:S01]  /*0840*/  I2F.RP R8, R28 ;  /* 0x0000001c00087306 */ /* 0x000e620000209400 */
[----:B------:R-:W-:Y:S01]  /*0850*/  IABS R20, R91 ;  /* 0x0000005b00147213 */ /* 0x000fe20000000000 */
[----:B------:R-:W-:Y:S01]  /*0860*/  IMAD R105, R84, c[0x0][0x188], RZ ;  /* 0x0000620054697a24 */ /* 0x000fe200078e02ff */
[----:B------:R-:W-:Y:S01]  /*0870*/  IABS R26, R143 ;  /* 0x0000008f001a7213 */ /* 0x000fe20000000000 */
[----:B------:R-:W-:Y:S01]  /*0880*/  IMAD R107, R142, c[0x0][0x188], RZ ;  /* 0x000062008e6b7a24 */ /* 0x000fe200078e02ff */
[----:B------:R-:W-:Y:S01]  /*0890*/  IABS R22, R90 ;  /* 0x0000005a00167213 */ /* 0x000fe20000000000 */
[----:B------:R-:W-:Y:S01]  /*08a0*/  IMAD R109, R141, c[0x0][0x188], RZ ;  /* 0x000062008d6d7a24 */ /* 0x000fe200078e02ff */
[----:B------:R-:W-:Y:S01]  /*08b0*/  IABS R12, R97 ;  /* 0x00000061000c7213 */ /* 0x000fe20000000000 */
[----:B0-----:R-:W0:Y:S01]  /*08c0*/  MUFU.RCP R7, R7 ;  /* 0x0000000700077308 */ /* 0x001e220000001000 */
[----:B------:R-:W-:Y:S01]  /*08d0*/  IABS R19, R92 ;  /* 0x0000005c00137213 */ /* 0x000fe20000000000 */
[----:B------:R-:W-:Y:S01]  /*08e0*/  IMAD R111, R140, c[0x0][0x188], RZ ;  /* 0x000062008c6f7a24 */ /* 0x000fe200078e02ff */
[----:B------:R-:W-:Y:S01]  /*08f0*/  IABS R29, R99 ;  /* 0x00000063001d7213 */ /* 0x000fe20000000000 */
[----:B------:R-:W-:Y:S01]  /*0900*/  IMAD R113, R138, c[0x0][0x188], RZ ;  /* 0x000062008a717a24 */ /* 0x000fe200078e02ff */
[----:B------:R-:W-:Y:S01]  /*0910*/  CS2R R32, SRZ ;  /* 0x0000000000207805 */ /* 0x000fe2000001ff00 */
[----:B------:R-:W-:Y:S01]  /*0920*/  IMAD R115, R136, c[0x0][0x188], RZ ;  /* 0x0000620088737a24 */ /* 0x000fe200078e02ff */
[----:B------:R-:W-:Y:S01]  /*0930*/  CS2R R34, SRZ ;  /* 0x0000000000227805 */ /* 0x000fe2000001ff00 */
[----:B-1----:R-:W1:Y:S01]  /*0940*/  MUFU.RCP R8, R8 ;  /* 0x0000000800087308 */ /* 0x002e620000001000 */
[----:B------:R-:W-:Y:S01]  /*0950*/  IMAD R117, R134, c[0x0][0x188], RZ ;  /* 0x0000620086757a24 */ /* 0x000fe200078e02ff */
[----:B------:R-:W-:Y:S01]  /*0960*/  CS2R R40, SRZ ;  /* 0x0000000000287805 */ /* 0x000fe2000001ff00 */
[----:B------:R-:W-:Y:S01]  /*0970*/  IMAD R119, R132, c[0x0][0x188], RZ ;  /* 0x0000620084777a24 */ /* 0x000fe200078e02ff */
[----:B------:R-:W-:Y:S01]  /*0980*/  CS2R R42, SRZ ;  /* 0x00000000002a7805 */ /* 0x000fe2000001ff00 */
[----:B------:R-:W-:Y:S01]  /*0990*/  IMAD R121, R130, c[0x0][0x188], RZ ;  /* 0x0000620082797a24 */ /* 0x000fe200078e02ff */
[----:B------:R-:W-:Y:S01]  /*09a0*/  CS2R R44, SRZ ;  /* 0x00000000002c7805 */ /* 0x000fe2000001ff00 */
[----:B------:R-:W-:Y:S01]  /*09b0*/  IMAD R123, R128, c[0x0][0x188], RZ ;  /* 0x00006200807b7a24 */ /* 0x000fe200078e02ff */
[----:B0-----:R-:W-:Y:S01]  /*09c0*/  IADD3 R2, R7, 0xffffffe, RZ ;  /* 0x0ffffffe07027810 */ /* 0x001fe20007ffe0ff */
[----:B------:R-:W-:Y:S01]  /*09d0*/  IMAD R125, R126, c[0x0][0x188], RZ ;  /* 0x000062007e7d7a24 */ /* 0x000fe200078e02ff */
[----:B------:R-:W-:Y:S01]  /*09e0*/  LOP3.LUT R7, R100, 0x10, RZ, 0xc0, !PT ;  /* 0x0000001064077812 */ /* 0x000fe200078ec0ff */
[----:B------:R-:W-:Y:S01]  /*09f0*/  IMAD R127, R124, c[0x0][0x188], RZ ;  /* 0x000062007c7f7a24 */ /* 0x000fe200078e02ff */
[----:B------:R0:W2:Y:S01]  /*0a00*/  F2I.FTZ.U32.TRUNC.NTZ R3, R2 ;  /* 0x0000000200037305 */ /* 0x0000a2000021f000 */
[----:B------:R-:W-:Y:S01]  /*0a10*/  IMAD R129, R122, c[0x0][0x188], RZ ;  /* 0x000062007a817a24 */ /* 0x000fe200078e02ff */
[----:B------:R-:W-:Y:S01]  /*0a20*/  CS2R R46, SRZ ;  /* 0x00000000002e7805 */ /* 0x000fe2000001ff00 */
[----:B------:R-:W-:Y:S01]  /*0a30*/  IMAD R131, R120, c[0x0][0x188], RZ ;  /* 0x0000620078837a24 */ /* 0x000fe200078e02ff */
[----:B-1----:R-:W-:Y:S01]  /*0a40*/  IADD3 R4, R8, 0xffffffe, RZ ;  /* 0x0ffffffe08047810 */ /* 0x002fe20007ffe0ff */
[----:B------:R-:W-:Y:S01]  /*0a50*/  IMAD R133, R118, c[0x0][0x188], RZ ;  /* 0x0000620076857a24 */ /* 0x000fe200078e02ff */
[----:B------:R-:W-:Y:S01]  /*0a60*/  SHF.R.U32.HI R8, RZ, 0x2, R0 ;  /* 0x00000002ff087819 */ /* 0x000fe20000011600 */
[----:B------:R-:W-:Y:S01]  /*0a70*/  IMAD R135, R116, c[0x0][0x188], RZ ;  /* 0x0000620074877a24 */ /* 0x000fe200078e02ff */
[----:B------:R-:W1:Y:S01]  /*0a80*/  F2I.FTZ.U32.TRUNC.NTZ R5, R4 ;  /* 0x0000000400057305 */ /* 0x000e62000021f000 */
[----:B0-----:R-:W-:Y:S01]  /*0a90*/  IMAD.MOV.U32 R2, RZ, RZ, RZ ;  /* 0x000000ffff027224 */ /* 0x001fe200078e00ff */
[----:B------:R-:W-:Y:S01]  /*0aa0*/  LOP3.LUT R25, R7, 0x20, R8, 0xf8, !PT ;  /* 0x0000002007197812 */ /* 0x000fe200078ef808 */
[----:B------:R-:W-:-:S02]  /*0ab0*/  IMAD.SHL.U32 R137, R137, 0x40, RZ ;  /* 0x0000004089897824 */ /* 0x000fc400078e00ff */
[----:B------:R-:W-:Y:S02]  /*0ac0*/  IMAD.SHL.U32 R139, R139, 0x40, RZ ;  /* 0x000000408b8b7824 */ /* 0x000fe400078e00ff */
[----:B--2---:R-:W-:-:S04]  /*0ad0*/  IMAD.MOV R9, RZ, RZ, -R3 ;  /* 0x000000ffff097224 */ /* 0x004fc800078e0a03 */
[----:B------:R-:W-:-:S04]  /*0ae0*/  IMAD R9, R9, R24, RZ ;  /* 0x0000001809097224 */ /* 0x000fc800078e02ff */
[----:B------:R-:W-:-:S04]  /*0af0*/  IMAD.HI.U32 R3, R3, R9, R2 ;  /* 0x0000000903037227 */ /* 0x000fc800078e0002 */
[----:B------:R-:W-:Y:S02]  /*0b00*/  IMAD.MOV.U32 R9, RZ, RZ, R10 ;  /* 0x000000ffff097224 */ /* 0x000fe400078e000a */
[----:B------:R-:W-:Y:S02]  /*0b10*/  IMAD.MOV.U32 R10, RZ, RZ, R11 ;  /* 0x000000ffff0a7224 */ /* 0x000fe400078e000b */
[----:B-1----:R-:W-:Y:S02]  /*0b20*/  IMAD.MOV R13, RZ, RZ, -R5 ;  /* 0x000000ffff0d7224 */ /* 0x002fe400078e0a05 */
[----:B------:R-:W-:-:S04]  /*0b30*/  IMAD.HI.U32 R4, R3, R10, RZ ;  /* 0x0000000a03047227 */ /* 0x000fc800078e00ff */
[----:B------:R-:W-:Y:S02]  /*0b40*/  IMAD.MOV R11, RZ, RZ, -R4 ;  /* 0x000000ffff0b7224 */ /* 0x000fe400078e0a04 */
[----:B------:R-:W-:Y:S02]  /*0b50*/  IMAD R13, R13, R28, RZ ;  /* 0x0000001c0d0d7224 */ /* 0x000fe400078e02ff */
[----:B------:R-:W-:Y:S02]  /*0b60*/  IMAD.MOV.U32 R4, RZ, RZ, RZ ;  /* 0x000000ffff047224 */ /* 0x000fe400078e00ff */
[----:B------:R-:W-:-:S04]  /*0b70*/  IMAD.HI.U32 R2, R3, R9, RZ ;  /* 0x0000000903027227 */ /* 0x000fc800078e00ff */
[----:B------:R-:W-:Y:S01]  /*0b80*/  IMAD.HI.U32 R18, R5, R13, R4 ;  /* 0x0000000d05127227 */ /* 0x000fe200078e0004 */
[----:B------:R-:W-:-:S03]  /*0b90*/  IABS R13, R96 ;  /* 0x00000060000d7213 */ /* 0x000fc60000000000 */
[----:B------:R-:W-:Y:S02]  /*0ba0*/  IMAD.MOV R2, RZ, RZ, -R2 ;  /* 0x000000ffff027224 */ /* 0x000fe400078e0a02 */
[----:B------:R-:W-:-:S04]  /*0bb0*/  IMAD.HI.U32 R8, R3, R13, RZ ;  /* 0x0000000d03087227 */ /* 0x000fc800078e00ff */
[----:B------:R-:W-:Y:S02]  /*0bc0*/  IMAD R2, R24, R2, R9 ;  /* 0x0000000218027224 */ /* 0x000fe400078e0209 */
[----:B------:R-:W-:-:S03]  /*0bd0*/  IMAD.HI.U32 R9, R3, R14, RZ ;  /* 0x0000000e03097227 */ /* 0x000fc600078e00ff */
[C---:B------:R-:W-:Y:S01]  /*0be0*/  ISETP.GT.U32.AND P0, PT, R24.reuse, R2, PT ;  /* 0x000000021800720c */ /* 0x040fe20003f04070 */
[----:B------:R-:W-:Y:S01]  /*0bf0*/  IMAD R4, R24, R11, R10 ;  /* 0x0000000b18047224 */ /* 0x000fe200078e020a */
[----:B------:R-:W-:Y:S01]  /*0c00*/  IABS R11, R144 ;  /* 0x00000090000b7213 */ /* 0x000fe20000000000 */
[----:B------:R-:W-:-:S03]  /*0c10*/  IMAD.HI.U32 R10, R3, R16, RZ ;  /* 0x00000010030a7227 */ /* 0x000fc600078e00ff */
[C---:B------:R-:W-:Y:S01]  /*0c20*/  ISETP.GT.U32.AND P1, PT, R24.reuse, R4, PT ;  /* 0x000000041800720c */ /* 0x040fe20003f24070 */
[----:B------:R-:W-:Y:S02]  /*0c30*/  IMAD.MOV R8, RZ, RZ, -R8 ;  /* 0x000000ffff087224 */ /* 0x000fe400078e0a08 */
[----:B------:R-:W-:Y:S02]  /*0c40*/  IMAD.MOV R15, RZ, RZ, -R9 ;  /* 0x000000ffff0f7224 */ /* 0x000fe400078e0a09 */
[----:B------:R-:W-:Y:S02]  /*0c50*/  IMAD.MOV R17, RZ, RZ, -R10 ;  /* 0x000000ffff117224 */ /* 0x000fe400078e0a0a */
[C---:B------:R-:W-:Y:S02]  /*0c60*/  IMAD R9, R24.reuse, R8, R13 ;  /* 0x0000000818097224 */ /* 0x040fe400078e020d */
[C---:B------:R-:W-:Y:S02]  /*0c70*/  IMAD R10, R24.reuse, R15, R14 ;  /* 0x0000000f180a7224 */ /* 0x040fe400078e020e */
[----:B------:R-:W-:Y:S01]  /*0c80*/  IMAD.HI.U32 R13, R3, R20, RZ ;  /* 0x00000014030d7227 */ /* 0x000fe200078e00ff */
[----:B------:R-:W-:-:S02]  /*0c90*/  ISETP.GT.U32.AND P5, PT, R24, R9, PT ;  /* 0x000000091800720c */ /* 0x000fc40003fa4070 */
[----:B------:R-:W-:Y:S01]  /*0ca0*/  ISETP.GT.U32.AND P6, PT, R24, R10, PT ;  /* 0x0000000a1800720c */ /* 0x000fe20003fc4070 */
[----:B------:R-:W-:-:S04]  /*0cb0*/  IMAD.HI.U32 R15, R3, R26, RZ ;  /* 0x0000001a030f7227 */ /* 0x000fc800078e00ff */
[----:B------:R-:W-:-:S04]  /*0cc0*/  IMAD.HI.U32 R14, R3, R22, RZ ;  /* 0x00000016030e7227 */ /* 0x000fc800078e00ff */
[----:B------:R-:W-:Y:S02]  /*0cd0*/  IMAD.MOV R21, RZ, RZ, -R13 ;  /* 0x000000ffff157224 */ /* 0x000fe400078e0a0d */
[----:B------:R-:W-:Y:S02]  /*0ce0*/  IMAD.MOV R27, RZ, RZ, -R15 ;  /* 0x000000ffff1b7224 */ /* 0x000fe400078e0a0f */
[----:B------:R-:W-:Y:S02]  /*0cf0*/  IMAD.MOV R23, RZ, RZ, -R14 ;  /* 0x000000ffff177224 */ /* 0x000fe400078e0a0e */
[C---:B------:R-:W-:Y:S01]  /*0d00*/  IMAD R14, R24.reuse, R21, R20 ;  /* 0x00000015180e7224 */ /* 0x040fe200078e0214 */
[----:B------:R-:W-:Y:S01]  /*0d10*/  IABS R21, R88 ;  /* 0x0000005800157213 */ /* 0x000fe20000000000 */
[----:B------:R-:W-:Y:S01]  /*0d20*/  IMAD R20, R24, R27, R26 ;  /* 0x0000001b18147224 */ /* 0x000fe200078e021a */
[----:B------:R-:W-:Y:S01]  /*0d30*/  IABS R27, R86 ;  /* 0x00000056001b7213 */ /* 0x000fe20000000000 */
[----:B------:R-:W-:-:S03]  /*0d40*/  IMAD.HI.U32 R5, R3, R11, RZ ;  /* 0x0000000b03057227 */ /* 0x000fc600078e00ff */
[----:B------:R-:W-:Y:S01]  /*0d50*/  ISETP.GT.U32.AND P3, PT, R24, R20, PT ;  /* 0x000000141800720c */ /* 0x000fe20003f64070 */
[----:B------:R-:W-:Y:S02]  /*0d60*/  IMAD.MOV R5, RZ, RZ, -R5 ;  /* 0x000000ffff057224 */ /* 0x000fe400078e0a05 */
[----:B------:R-:W-:Y:S02]  /*0d70*/  @!P0 IMAD.IADD R2, R2, 0x1, -R24 ;  /* 0x0000000102028824 */ /* 0x000fe400078e0a18 */
[----:B------:R-:W-:Y:S02]  /*0d80*/  IMAD R5, R24, R5, R11 ;  /* 0x0000000518057224 */ /* 0x000fe400078e020b */
[----:B------:R-:W-:-:S03]  /*0d90*/  IMAD.HI.U32 R7, R3, R12, RZ ;  /* 0x0000000c03077227 */ /* 0x000fc600078e00ff */
[C---:B------:R-:W-:Y:S01]  /*0da0*/  ISETP.GT.U32.AND P2, PT, R24.reuse, R5, PT ;  /* 0x000000051800720c */ /* 0x040fe20003f44070 */
[----:B------:R-:W-:Y:S01]  /*0db0*/  IMAD R11, R24, R17, R16 ;  /* 0x00000011180b7224 */ /* 0x000fe200078e0210 */
[----:B------:R-:W-:Y:S01]  /*0dc0*/  IABS R16, R93 ;  /* 0x0000005d00107213 */ /* 0x000fe20000000000 */
[----:B------:R-:W-:Y:S02]  /*0dd0*/  @!P3 IMAD.IADD R20, R20, 0x1, -R24 ;  /* 0x000000011414b824 */ /* 0x000fe400078e0a18 */
[----:B------:R-:W-:Y:S02]  /*0de0*/  IMAD.MOV R7, RZ, RZ, -R7 ;  /* 0x000000ffff077224 */ /* 0x000fe400078e0a07 */
[----:B------:R-:W-:Y:S01]  /*0df0*/  IMAD.HI.U32 R8, R3, R16, RZ ;  /* 0x0000001003087227 */ /* 0x000fe200078e00ff */
[----:B------:R-:W-:-:S03]  /*0e00*/  ISETP.GT.U32.AND P0, PT, R24, R20, PT ;  /* 0x000000141800720c */ /* 0x000fc60003f04070 */
[----:B------:R-:W-:Y:S02]  /*0e10*/  IMAD R7, R24, R7, R12 ;  /* 0x0000000718077224 */ /* 0x000fe400078e020c */
[----:B------:R-:W-:-:S03]  /*0e20*/  IMAD.HI.U32 R12, R3, R19, RZ ;  /* 0x00000013030c7227 */ /* 0x000fc600078e00ff */
[C---:B------:R-:W-:Y:S01]  /*0e30*/  ISETP.GT.U32.AND P4, PT, R24.reuse, R7, PT ;  /* 0x000000071800720c */ /* 0x040fe20003f84070 */
[----:B------:R-:W-:Y:S01]  /*0e40*/  IMAD R15, R24, R23, R22 ;  /* 0x00000017180f7224 */ /* 0x000fe200078e0216 */
[----:B------:R-:W-:Y:S01]  /*0e50*/  IABS R23, R87 ;  /* 0x0000005700177213 */ /* 0x000fe20000000000 */
[----:B------:R-:W-:Y:S01]  /*0e60*/  @!P1 IMAD.IADD R4, R4, 0x1, -R24 ;  /* 0x0000000104049824 */ /* 0x000fe200078e0a18 */
[----:B------:R-:W-:Y:S01]  /*0e70*/  ISETP.GT.U32.AND P1, PT, R24, R2, PT ;  /* 0x000000021800720c */ /* 0x000fe20003f24070 */
[----:B------:R-:W-:Y:S02]  /*0e80*/  IMAD.MOV R17, RZ, RZ, -R8 ;  /* 0x000000ffff117224 */ /* 0x000fe400078e0a08 */
[----:B------:R-:W-:Y:S02]  /*0e90*/  IMAD.MOV R8, RZ, RZ, -R12 ;  /* 0x000000ffff087224 */ /* 0x000fe400078e0a0c */
[----:B------:R-:W-:Y:S01]  /*0ea0*/  @!P0 IMAD.IADD R20, R20, 0x1, -R24 ;  /* 0x0000000114148824 */ /* 0x000fe200078e0a18 */
[C---:B------:R-:W-:Y:S01]  /*0eb0*/  ISETP.GT.U32.AND P0, PT, R24.reuse, R11, PT ;  /* 0x0000000b1800720c */ /* 0x040fe20003f04070 */
[----:B------:R-:W-:-:S02]  /*0ec0*/  IMAD R12, R24, R17, R16 ;  /* 0x00000011180c7224 */ /* 0x000fc400078e0210 */
[----:B------:R-:W-:-:S04]  /*0ed0*/  IMAD.HI.U32 R17, R3, R23, RZ ;  /* 0x0000001703117227 */ /* 0x000fc800078e00ff */
[----:B------:R-:W-:-:S04]  /*0ee0*/  IMAD.HI.U32 R18, R18, R29, RZ ;  /* 0x0000001d12127227 */ /* 0x000fc800078e00ff */
[----:B------:R-:W-:Y:S02]  /*0ef0*/  IMAD.MOV R26, RZ, RZ, -R17 ;  /* 0x000000ffff1a7224 */ /* 0x000fe400078e0a11 */
[C---:B------:R-:W-:Y:S01]  /*0f00*/  IMAD R13, R24.reuse, R8, R19 ;  /* 0x00000008180d7224 */ /* 0x040fe200078e0213 */
[----:B------:R-:W-:Y:S01]  /*0f10*/  IABS R19, R89 ;  /* 0x0000005900137213 */ /* 0x000fe20000000000 */
[----:B------:R-:W-:Y:S02]  /*0f20*/  IMAD.MOV R30, RZ, RZ, -R18 ;  /* 0x000000ffff1e7224 */ /* 0x000fe400078e0a12 */
[--C-:B------:R-:W-:Y:S01]  /*0f30*/  @!P2 IMAD.IADD R5, R5, 0x1, -R24.reuse ;  /* 0x000000010505a824 */ /* 0x100fe200078e0a18 */
[C---:B------:R-:W-:Y:S01]  /*0f40*/  ISETP.GT.U32.AND P2, PT, R24.reuse, R4, PT ;  /* 0x000000041800720c */ /* 0x040fe20003f44070 */
[----:B------:R-:W-:Y:S02]  /*0f50*/  IMAD R18, R24, R26, R23 ;  /* 0x0000001a18127224 */ /* 0x000fe400078e0217 */
[----:B------:R-:W-:Y:S01]  /*0f60*/  @!P1 IMAD.IADD R2, R2, 0x1, -R24 ;  /* 0x0000000102029824 */ /* 0x000fe200078e0a18 */
[C---:B------:R-:W-:Y:S01]  /*0f70*/  ISETP.GT.U32.AND P1, PT, R24.reuse, R12, PT ;  /* 0x0000000c1800720c */ /* 0x040fe20003f24070 */
[----:B------:R-:W-:Y:S01]  /*0f80*/  IMAD.HI.U32 R8, R3, R19, RZ ;  /* 0x0000001303087227 */ /* 0x000fe200078e00ff */
[----:B------:R-:W-:-:S03]  /*0f90*/  ISETP.GT.U32.AND P3, PT, R24, R5, PT ;  /* 0x000000051800720c */ /* 0x000fc60003f64070 */
[----:B------:R-:W-:-:S04]  /*0fa0*/  IMAD.HI.U32 R16, R3, R21, RZ ;  /* 0x0000001503107227 */ /* 0x000fc800078e00ff */
[----:B------:R-:W-:Y:S01]  /*0fb0*/  @!P0 IMAD.IADD R11, R11, 0x1, -R24 ;  /* 0x000000010b0b8824 */ /* 0x000fe200078e0a18 */
[----:B------:R-:W-:Y:S01]  /*0fc0*/  ISETP.GT.U32.AND P0, PT, R24, R18, PT ;  /* 0x000000121800720c */ /* 0x000fe20003f04070 */
[----:B------:R-:W-:-:S04]  /*0fd0*/  IMAD.HI.U32 R3, R3, R27, RZ ;  /* 0x0000001b03037227 */ /* 0x000fc800078e00ff */
[----:B------:R-:W-:Y:S02]  /*0fe0*/  IMAD.MOV R8, RZ, RZ, -R8 ;  /* 0x000000ffff087224 */ /* 0x000fe400078e0a08 */
[----:B------:R-:W-:Y:S02]  /*0ff0*/  IMAD.MOV R3, RZ, RZ, -R3 ;  /* 0x000000ffff037224 */ /* 0x000fe400078e0a03 */
[----:B------:R-:W-:Y:S02]  /*1000*/  IMAD.MOV R22, RZ, RZ, -R16 ;  /* 0x000000ffff167224 */ /* 0x000fe400078e0a10 */
[C---:B------:R-:W-:Y:S02]  /*1010*/  IMAD R16, R24.reuse, R8, R19 ;  /* 0x0000000818107224 */ /* 0x040fe400078e0213 */
[----:B------:R-:W-:Y:S01]  /*1020*/  IMAD R19, R24, R3, R27 ;  /* 0x0000000318137224 */ /* 0x000fe200078e021b */
[----:B------:R-:W-:Y:S01]  /*1030*/  LOP3.LUT R3, R0, 0x7, RZ, 0xc0, !PT ;  /* 0x0000000700037812 */ /* 0x000fe200078ec0ff */
[--C-:B------:R-:W-:Y:S01]  /*1040*/  @!P2 IMAD.IADD R4, R4, 0x1, -R24.reuse ;  /* 0x000000010404a824 */ /* 0x100fe200078e0a18 */
[----:B------:R-:W-:Y:S01]  /*1050*/  ISETP.GT.U32.AND P2, PT, R24, R13, PT ;  /* 0x0000000d1800720c */ /* 0x000fe20003f44070 */
[--C-:B------:R-:W-:Y:S01]  /*1060*/  @!P1 IMAD.IADD R12, R12, 0x1, -R24.reuse ;  /* 0x000000010c0c9824 */ /* 0x100fe200078e0a18 */
[----:B------:R-:W-:Y:S01]  /*1070*/  ISETP.GT.U32.AND P1, PT, R24, R19, PT ;  /* 0x000000131800720c */ /* 0x000fe20003f24070 */
[--C-:B------:R-:W-:Y:S01]  /*1080*/  @!P0 IMAD.IADD R18, R18, 0x1, -R24.reuse ;  /* 0x0000000112128824 */ /* 0x100fe200078e0a18 */
[----:B------:R-:W-:Y:S01]  /*1090*/  CS2R R26, SRZ ;  /* 0x00000000001a7805 */ /* 0x000fe2000001ff00 */
[--C-:B------:R-:W-:Y:S01]  /*10a0*/  @!P3 IMAD.IADD R5, R5, 0x1, -R24.reuse ;  /* 0x000000010505b824 */ /* 0x100fe200078e0a18 */
[C---:B------:R-:W-:Y:S01]  /*10b0*/  ISETP.GT.U32.AND P0, PT, R24.reuse, R12, PT ;  /* 0x0000000c1800720c */ /* 0x040fe20003f04070 */
[C---:B------:R-:W-:Y:S01]  /*10c0*/  IMAD R17, R24.reuse, R22, R21 ;  /* 0x0000001618117224 */ /* 0x040fe200078e0215 */
[C---:B------:R-:W-:Y:S01]  /*10d0*/  ISETP.GT.U32.AND P3, PT, R24.reuse, R14, PT ;  /* 0x0000000e1800720c */ /* 0x040fe20003f64070 */
[----:B------:R-:W-:Y:S01]  /*10e0*/  @!P5 IMAD.IADD R9, R9, 0x1, -R24 ;  /* 0x000000010909d824 */ /* 0x000fe200078e0a18 */
[----:B------:R-:W-:Y:S01]  /*10f0*/  ISETP.GT.U32.AND P5, PT, R24, R16, PT ;  /* 0x000000101800720c */ /* 0x000fe20003fa4070 */
[----:B------:R-:W-:-:S02]  /*1100*/  IMAD R21, R28, R30, R29 ;  /* 0x0000001e1c157224 */ /* 0x000fc400078e021d */
[--C-:B------:R-:W-:Y:S01]  /*1110*/  @!P4 IMAD.IADD R7, R7, 0x1, -R24.reuse ;  /* 0x000000010707c824 */ /* 0x100fe200078e0a18 */
[----:B------:R-:W-:Y:S01]  /*1120*/  ISETP.GT.U32.AND P4, PT, R24, R15, PT ;  /* 0x0000000f1800720c */ /* 0x000fe20003f84070 */
[--C-:B------:R-:W-:Y:S01]  /*1130*/  @!P2 IMAD.IADD R13, R13, 0x1, -R24.reuse ;  /* 0x000000010d0da824 */ /* 0x100fe200078e0a18 */
[----:B------:R-:W-:Y:S01]  /*1140*/  ISETP.GT.U32.AND P2, PT, R28, R21, PT ;  /* 0x000000151c00720c */ /* 0x000fe20003f44070 */
[--C-:B------:R-:W-:Y:S02]  /*1150*/  @!P1 IMAD.IADD R19, R19, 0x1, -R24.reuse ;  /* 0x0000000113139824 */ /* 0x100fe400078e0a18 */
[--C-:B------:R-:W-:Y:S01]  /*1160*/  @!P6 IMAD.IADD R10, R10, 0x1, -R24.reuse ;  /* 0x000000010a0ae824 */ /* 0x100fe200078e0a18 */
[----:B------:R-:W-:Y:S01]  /*1170*/  ISETP.GT.U32.AND P1, PT, R24, R13, PT ;  /* 0x0000000d1800720c */ /* 0x000fe20003f24070 */
[--C-:B------:R-:W-:Y:S01]  /*1180*/  @!P0 IMAD.IADD R12, R12, 0x1, -R24.reuse ;  /* 0x000000010c0c8824 */ /* 0x100fe200078e0a18 */
[----:B------:R-:W-:Y:S01]  /*1190*/  ISETP.GT.U32.AND P6, PT, R24, R17, PT ;  /* 0x000000111800720c */ /* 0x000fe20003fc4070 */
[--C-:B------:R-:W-:Y:S01]  /*11a0*/  @!P3 IMAD.IADD R14, R14, 0x1, -R24.reuse ;  /* 0x000000010e0eb824 */ /* 0x100fe200078e0a18 */
[----:B------:R-:W-:Y:S01]  /*11b0*/  ISETP.GT.U32.AND P0, PT, R24, R18, PT ;  /* 0x000000121800720c */ /* 0x000fe20003f04070 */
[--C-:B------:R-:W-:Y:S01]  /*11c0*/  @!P5 IMAD.IADD R16, R16, 0x1, -R24.reuse ;  /* 0x000000011010d824 */ /* 0x100fe200078e0a18 */
[C---:B------:R-:W-:Y:S01]  /*11d0*/  ISETP.GT.U32.AND P3, PT, R24.reuse, R7, PT ;  /* 0x000000071800720c */ /* 0x040fe20003f64070 */
[----:B------:R-:W-:Y:S01]  /*11e0*/  @!P4 IMAD.IADD R15, R15, 0x1, -R24 ;  /* 0x000000010f0fc824 */ /* 0x000fe200078e0a18 */
[C---:B------:R-:W-:Y:S01]  /*11f0*/  ISETP.GT.U32.AND P5, PT, R24.reuse, R10, PT ;  /* 0x0000000a1800720c */ /* 0x040fe20003fa4070 */
[----:B------:R-:W-:Y:S01]  /*1200*/  @!P2 IMAD.IADD R21, R21, 0x1, -R28 ;  /* 0x000000011515a824 */ /* 0x000fe200078e0a1c */
[C---:B------:R-:W-:Y:S01]  /*1210*/  ISETP.GT.U32.AND P4, PT, R24.reuse, R9, PT ;  /* 0x000000091800720c */ /* 0x040fe20003f84070 */
[----:B------:R-:W-:Y:S01]  /*1220*/  IMAD.SHL.U32 R102, R3, 0x80, RZ ;  /* 0x0000008003667824 */ /* 0x000fe200078e00ff */
[----:B------:R-:W-:Y:S01]  /*1230*/  ISETP.GT.U32.AND P2, PT, R24, R14, PT ;  /* 0x0000000e1800720c */ /* 0x000fe20003f44070 */
[----:B------:R-:W-:Y:S01]  /*1240*/  @!P1 IMAD.IADD R13, R13, 0x1, -R24 ;  /* 0x000000010d0d9824 */ /* 0x000fe200078e0a18 */
[----:B------:R-:W-:Y:S01]  /*1250*/  ISETP.GT.U32.AND P1, PT, R28, R21, PT ;  /* 0x000000151c00720c */ /* 0x000fe20003f24070 */
[----:B------:R-:W-:Y:S01]  /*1260*/  IMAD.SHL.U32 R23, R3, 0x10, RZ ;  /* 0x0000001003177824 */ /* 0x000fe200078e00ff */
[----:B------:R-:W-:Y:S01]  /*1270*/  SHF.R.S32.HI R3, RZ, 0x1f, R6 ;  /* 0x0000001fff037819 */ /* 0x000fe20000011406 */
[--C-:B------:R-:W-:Y:S01]  /*1280*/  @!P6 IMAD.IADD R17, R17, 0x1, -R24.reuse ;  /* 0x000000011111e824 */ /* 0x100fe200078e0a18 */
[----:B------:R-:W-:Y:S01]  /*1290*/  ISETP.GT.U32.AND P6, PT, R24, R11, PT ;  /* 0x0000000b1800720c */ /* 0x000fe20003fc4070 */
[--C-:B------:R-:W-:Y:S01]  /*12a0*/  @!P0 IMAD.IADD R18, R18, 0x1, -R24.reuse ;  /* 0x0000000112128824 */ /* 0x100fe200078e0a18 */
[----:B------:R-:W-:Y:S01]  /*12b0*/  ISETP.GE.AND P0, PT, R144, RZ, PT ;  /* 0x000000ff9000720c */ /* 0x000fe20003f06270 */
[--C-:B------:R-:W-:Y:S01]  /*12c0*/  @!P3 IMAD.IADD R7, R7, 0x1, -R24.reuse ;  /* 0x000000010707b824 */ /* 0x100fe200078e0a18 */
[----:B------:R-:W-:Y:S01]  /*12d0*/  ISETP.GT.U32.AND P3, PT, R24, R15, PT ;  /* 0x0000000f1800720c */ /* 0x000fe20003f64070 */
[----:B------:R-:W-:Y:S01]  /*12e0*/  IMAD.IADD R8, R102, 0x1, R23 ;  /* 0x0000000166087824 */ /* 0x000fe200078e0217 */
[----:B------:R-:W-:Y:S01]  /*12f0*/  LEA.HI R3, R3, R6, RZ, 0x6 ;  /* 0x0000000603037211 */ /* 0x000fe200078f30ff */
[--C-:B------:R-:W-:Y:S01]  /*1300*/  @!P5 IMAD.IADD R10, R10, 0x1, -R24.reuse ;  /* 0x000000010a0ad824 */ /* 0x100fe200078e0a18 */
[----:B------:R-:W-:Y:S01]  /*1310*/  ISETP.GT.U32.AND P5, PT, R24, R17, PT ;  /* 0x000000111800720c */ /* 0x000fe20003fa4070 */
[----:B------:R-:W-:Y:S01]  /*1320*/  @!P4 IMAD.IADD R9, R9, 0x1, -R24 ;  /* 0x000000010909c824 */ /* 0x000fe200078e0a18 */
[----:B------:R-:W-:Y:S01]  /*1330*/  LOP3.LUT R106, R8, R25, RZ, 0x3c, !PT ;  /* 0x00000019086a7212 */ /* 0x000fe200078e3cff */
[----:B------:R-:W-:Y:S01]  /*1340*/  IMAD.MOV.U32 R8, RZ, RZ, R5 ;  /* 0x000000ffff087224 */ /* 0x000fe200078e0005 */
[----:B------:R-:W-:Y:S01]  /*1350*/  ISETP.GT.U32.AND P4, PT, R24, R16, PT ;  /* 0x000000101800720c */ /* 0x000fe20003f84070 */
[----:B------:R-:W-:Y:S01]  /*1360*/  @!P1 IMAD.IADD R21, R21, 0x1, -R28 ;  /* 0x0000000115159824 */ /* 0x000fe200078e0a1c */
[----:B------:R-:W-:Y:S01]  /*1370*/  ISETP.GE.AND P1, PT, R95, RZ, PT ;  /* 0x000000ff5f00720c */ /* 0x000fe20003f26270 */
[----:B------:R-:W-:Y:S01]  /*1380*/  @!P0 IMAD.MOV R8, RZ, RZ, -R8 ;  /* 0x000000ffff088224 */ /* 0x000fe200078e0a08 */
[----:B------:R-:W-:Y:S01]  /*1390*/  ISETP.GE.AND P0, PT, R92, RZ, PT ;  /* 0x000000ff5c00720c */ /* 0x000fe20003f06270 */
[--C-:B------:R-:W-:Y:S01]  /*13a0*/  @!P2 IMAD.IADD R14, R14, 0x1, -R24.reuse ;  /* 0x000000010e0ea824 */ /* 0x100fe200078e0a18 */
[----:B------:R-:W-:Y:S01]  /*13b0*/  ISETP.GE.AND P2, PT, R98, RZ, PT ;  /* 0x000000ff6200720c */ /* 0x000fe20003f46270 */
[--C-:B------:R-:W-:Y:S01]  /*13c0*/  @!P3 IMAD.IADD R15, R15, 0x1, -R24.reuse ;  /* 0x000000010f0fb824 */ /* 0x100fe200078e0a18 */
[----:B------:R-:W-:Y:S01]  /*13d0*/  ISETP.GE.AND P3, PT, R145, RZ, PT ;  /* 0x000000ff9100720c */ /* 0x000fe20003f66270 */
[--C-:B------:R-:W-:Y:S01]  /*13e0*/  @!P5 IMAD.IADD R17, R17, 0x1, -R24.reuse ;  /* 0x000000011111d824 */ /* 0x100fe200078e0a18 */
[----:B------:R-:W-:Y:S01]  /*13f0*/  ISETP.GE.AND P5, PT, R97, RZ, PT ;  /* 0x000000ff6100720c */ /* 0x000fe20003fa6270 */
[--C-:B------:R-:W-:Y:S01]  /*1400*/  @!P6 IMAD.IADD R11, R11, 0x1, -R24.reuse ;  /* 0x000000010b0be824 */ /* 0x100fe200078e0a18 */
[----:B------:R-:W-:Y:S01]  /*1410*/  ISETP.GT.U32.AND P6, PT, R24, R19, PT ;  /* 0x000000131800720c */ /* 0x000fe20003fc4070 */
[----:B------:R-:W-:Y:S01]  /*1420*/  @!P4 IMAD.IADD R16, R16, 0x1, -R24 ;  /* 0x000000011010c824 */ /* 0x000fe200078e0a18 */
[----:B------:R-:W-:Y:S01]  /*1430*/  ISETP.GE.AND P4, PT, R96, RZ, PT ;  /* 0x000000ff6000720c */ /* 0x000fe20003f86270 */
[----:B------:R-:W-:Y:S01]  /*1440*/  IMAD.MOV.U32 R6, RZ, RZ, R4 ;  /* 0x000000ffff067224 */ /* 0x000fe200078e0004 */
[----:B------:R-:W-:Y:S01]  /*1450*/  LOP3.LUT R5, RZ, c[0x0][0x17c], RZ, 0x33, !PT ;  /* 0x00005f00ff057a12 */ /* 0x000fe200078e33ff */
[----:B------:R-:W-:Y:S01]  /*1460*/  @!P1 IMAD.MOV R10, RZ, RZ, -R10 ;  /* 0x000000ffff0a9224 */ /* 0x000fe200078e0a0a */
[----:B------:R-:W-:Y:S01]  /*1470*/  ISETP.GE.AND P1, PT, R89, RZ, PT ;  /* 0x000000ff5900720c */ /* 0x000fe20003f26270 */
        /* <DEDUP_REMOVED lines=10> */
[----:B------:R-:W-:Y:S01]  /*1520*/  @!P6 IMAD.IADD R19, R19, 0x1, -R24 ;  /* 0x000000011313e824 */ /* 0x000fe200078e0a18 */
[----:B------:R-:W-:Y:S01]  /*1530*/  LOP3.LUT R23, R23, 0x30, R100, 0x78, !PT ;  /* 0x0000003017177812 */ /* 0x000fe200078e7864 */
[----:B------:R-:W-:Y:S01]  /*1540*/  @!P1 IMAD.MOV R16, RZ, RZ, -R16 ;  /* 0x000000ffff109224 */ /* 0x000fe200078e0a10 */
[----:B------:R-:W-:Y:S01]  /*1550*/  ISETP.GE.AND P1, PT, R99, RZ, PT ;  /* 0x000000ff6300720c */ /* 0x000fe20003f26270 */
[----:B------:R-:W-:Y:S01]  /*1560*/  @!P0 IMAD.MOV R19, RZ, RZ, -R19 ;  /* 0x000000ffff138224 */ /* 0x000fe200078e0a13 */
[----:B------:R-:W-:Y:S01]  /*1570*/  ISETP.NE.AND P0, PT, RZ, c[0x0][0x178], PT ;  /* 0x00005e00ff007a0c */ /* 0x000fe20003f05270 */
[----:B------:R-:W-:Y:S01]  /*1580*/  @!P2 IMAD.MOV R11, RZ, RZ, -R11 ;  /* 0x000000ffff0ba224 */ /* 0x000fe200078e0a0b */
[----:B------:R-:W-:Y:S01]  /*1590*/  ISETP.GE.AND P2, PT, R88, RZ, PT ;  /* 0x000000ff5800720c */ /* 0x000fe20003f46270 */
[----:B------:R-:W-:Y:S01]  /*15a0*/  @!P3 IMAD.MOV R12, RZ, RZ, -R12 ;  /* 0x000000ffff0cb224 */ /* 0x000fe200078e0a0c */
[----:B------:R-:W-:Y:S01]  /*15b0*/  ISETP.GE.AND P3, PT, R87, RZ, PT ;  /* 0x000000ff5700720c */ /* 0x000fe20003f66270 */
[----:B------:R-:W-:Y:S01]  /*15c0*/  @!P5 IMAD.MOV R14, RZ, RZ, -R14 ;  /* 0x000000ffff0ed224 */ /* 0x000fe200078e0a0e */
[----:B------:R-:W-:Y:S01]  /*15d0*/  ISETP.GE.AND P5, PT, R143, RZ, PT ;  /* 0x000000ff8f00720c */ /* 0x000fe20003fa6270 */
[----:B------:R-:W-:Y:S01]  /*15e0*/  @!P4 IMAD.MOV R15, RZ, RZ, -R15 ;  /* 0x000000ffff0fc224 */ /* 0x000fe200078e0a0f */
[----:B------:R-:W-:Y:S01]  /*15f0*/  ISETP.NE.AND P4, PT, RZ, c[0x0][0x17c], PT ;  /* 0x00005f00ff007a0c */ /* 0x000fe20003f85270 */
[----:B------:R-:W-:Y:S01]  /*1600*/  IMAD.SHL.U32 R22, R0, 0x20, RZ ;  /* 0x0000002000167824 */ /* 0x000fe200078e00ff */
[----:B------:R-:W-:Y:S01]  /*1610*/  SHF.R.S32.HI R108, RZ, 0x6, R3 ;  /* 0x00000006ff6c7819 */ /* 0x000fe20000011403 */
[----:B------:R-:W-:Y:S01]  /*1620*/  @!P1 IMAD.MOV R21, RZ, RZ, -R21 ;  /* 0x000000ffff159224 */ /* 0x000fe200078e0a15 */
[C---:B------:R-:W-:Y:S01]  /*1630*/  SEL R4, R5.reuse, R2, !P4 ;  /* 0x0000000205047207 */ /* 0x040fe20006000000 */
[----:B------:R-:W-:Y:S01]  /*1640*/  CS2R R24, SRZ ;  /* 0x0000000000187805 */ /* 0x000fe2000001ff00 */
[----:B------:R-:W-:Y:S01]  /*1650*/  SEL R6, R5, R6, !P4 ;  /* 0x0000000605067207 */ /* 0x000fe20006000000 */
[----:B------:R-:W-:Y:S01]  /*1660*/  @!P2 IMAD.MOV R17, RZ, RZ, -R17 ;  /* 0x000000ffff11a224 */ /* 0x000fe200078e0a11 */
[----:B------:R-:W-:Y:S01]  /*1670*/  @!P0 LOP3.LUT R21, RZ, c[0x0][0x178], RZ, 0x33, !PT ;  /* 0x00005e00ff158a12 */ /* 0x000fe200078e33ff */
[----:B------:R-:W-:Y:S01]  /*1680*/  @!P3 IMAD.MOV R18, RZ, RZ, -R18 ;  /* 0x000000ffff12b224 */ /* 0x000fe200078e0a12 */
[----:B------:R-:W-:Y:S01]  /*1690*/  LOP3.LUT R23, R23, 0xc00, R22, 0xf8, !PT ;  /* 0x00000c0017177812 */ /* 0x000fe200078ef816 */
[----:B------:R-:W-:Y:S01]  /*16a0*/  @!P5 IMAD.MOV R20, RZ, RZ, -R20 ;  /* 0x000000ffff14d224 */ /* 0x000fe200078e0a14 */
[C---:B------:R-:W-:Y:S01]  /*16b0*/  SEL R8, R5.reuse, R8, !P4 ;  /* 0x0000000805087207 */ /* 0x040fe20006000000 */
[----:B------:R-:W-:Y:S01]  /*16c0*/  IMAD R4, R4, c[0x0][0x190], RZ ;  /* 0x0000640004047a24 */ /* 0x000fe200078e02ff */
[C---:B------:R-:W-:Y:S01]  /*16d0*/  SEL R7, R5.reuse, R7, !P4 ;  /* 0x0000000705077207 */ /* 0x040fe20006000000 */
[----:B------:R-:W-:Y:S01]  /*16e0*/  IMAD R6, R6, c[0x0][0x190], RZ ;  /* 0x0000640006067a24 */ /* 0x000fe200078e02ff */
[----:B------:R-:W-:Y:S01]  /*16f0*/  SEL R9, R5, R9, !P4 ;  /* 0x0000000905097207 */ /* 0x000fe20006000000 */
[----:B------:R-:W-:Y:S01]  /*1700*/  IMAD R21, R21, c[0x0][0x184], RZ ;  /* 0x0000610015157a24 */ /* 0x000fe200078e02ff */
[C---:B------:R-:W-:Y:S01]  /*1710*/  SEL R10, R5.reuse, R10, !P4 ;  /* 0x0000000a050a7207 */ /* 0x040fe20006000000 */
[----:B------:R-:W-:Y:S01]  /*1720*/  IMAD R8, R8, c[0x0][0x190], RZ ;  /* 0x0000640008087a24 */ /* 0x000fe200078e02ff */
[----:B------:R-:W-:Y:S01]  /*1730*/  SEL R11, R5, R11, !P4 ;  /* 0x0000000b050b7207 */ /* 0x000fe20006000000 */
[----:B------:R-:W-:Y:S01]  /*1740*/  IMAD R7, R7, c[0x0][0x190], RZ ;  /* 0x0000640007077a24 */ /* 0x000fe200078e02ff */
[----:B------:R-:W-:Y:S01]  /*1750*/  SEL R12, R5, R12, !P4 ;  /* 0x0000000c050c7207 */ /* 0x000fe20006000000 */
[----:B------:R-:W-:Y:S01]  /*1760*/  IMAD R9, R9, c[0x0][0x190], RZ ;  /* 0x0000640009097a24 */ /* 0x000fe200078e02ff */
[----:B------:R-:W-:Y:S01]  /*1770*/  SEL R13, R5, R13, !P4 ;  /* 0x0000000d050d7207 */ /* 0x000fe20006000000 */
[----:B------:R-:W-:Y:S01]  /*1780*/  IMAD R10, R10, c[0x0][0x190], RZ ;  /* 0x000064000a0a7a24 */ /* 0x000fe200078e02ff */
[----:B------:R-:W-:Y:S01]  /*1790*/  LOP3.LUT R2, R0, 0xc0, RZ, 0xc0, !PT ;  /* 0x000000c000027812 */ /* 0x000fe200078ec0ff */
[----:B------:R-:W-:Y:S01]  /*17a0*/  IMAD R11, R11, c[0x0][0x190], RZ ;  /* 0x000064000b0b7a24 */ /* 0x000fe200078e02ff */
[----:B------:R-:W-:Y:S01]  /*17b0*/  LOP3.LUT R102, R23, R102, RZ, 0xfc, !PT ;  /* 0x0000006617667212 */ /* 0x000fe200078efcff */
[----:B------:R-:W-:Y:S01]  /*17c0*/  IMAD R12, R12, c[0x0][0x190], RZ ;  /* 0x000064000c0c7a24 */ /* 0x000fe200078e02ff */
[----:B------:R-:W-:Y:S01]  /*17d0*/  SEL R14, R5, R14, !P4 ;  /* 0x0000000e050e7207 */ /* 0x000fe20006000000 */
[----:B------:R-:W-:Y:S01]  /*17e0*/  IMAD R13, R13, c[0x0][0x190], RZ ;  /* 0x000064000d0d7a24 */ /* 0x000fe200078e02ff */
[----:B------:R-:W-:-:S02]  /*17f0*/  SEL R15, R5, R15, !P4 ;  /* 0x0000000f050f7207 */ /* 0x000fc40006000000 */
        /* <DEDUP_REMOVED lines=10> */
[----:B------:R-:W-:Y:S01]  /*18a0*/  SHF.R.U32.HI R23, RZ, 0x2, R2 ;  /* 0x00000002ff177819 */ /* 0x000fe20000011602 */
[----:B------:R-:W-:Y:S01]  /*18b0*/  IMAD R19, R19, c[0x0][0x190], RZ ;  /* 0x0000640013137a24 */ /* 0x000fe200078e02ff */
[----:B------:R-:W-:Y:S01]  /*18c0*/  LEA R2, P2, R21, c[0x0][0x160], 0x1 ;  /* 0x0000580015027a11 */ /* 0x000fe200078408ff */
[----:B------:R-:W-:Y:S01]  /*18d0*/  IMAD R5, R5, c[0x0][0x190], RZ ;  /* 0x0000640005057a24 */ /* 0x000fe200078e02ff */
[----:B------:R-:W-:-:S02]  /*18e0*/  LEA R82, P3, R4, c[0x0][0x168], 0x1 ;  /* 0x00005a0004527a11 */ /* 0x000fc400078608ff */
[----:B------:R-:W-:Y:S02]  /*18f0*/  LEA R76, P4, R6, c[0x0][0x168], 0x1 ;  /* 0x00005a00064c7a11 */ /* 0x000fe400078808ff */
[----:B------:R-:W-:Y:S02]  /*1900*/  LEA.HI.X.SX32 R3, R21, c[0x0][0x164], 0x1, P2 ;  /* 0x0000590015037a11 */ /* 0x000fe400010f0eff */
[----:B------:R-:W-:Y:S02]  /*1910*/  LEA.HI.X.SX32 R83, R4, c[0x0][0x16c], 0x1, P3 ;  /* 0x00005b0004537a11 */ /* 0x000fe400018f0eff */
[----:B------:R-:W-:Y:S02]  /*1920*/  LEA.HI.X.SX32 R77, R6, c[0x0][0x16c], 0x1, P4 ;  /* 0x00005b00064d7a11 */ /* 0x000fe400020f0eff */
[----:B------:R-:W-:Y:S02]  /*1930*/  LEA R80, P5, R8, c[0x0][0x168], 0x1 ;  /* 0x00005a0008507a11 */ /* 0x000fe400078a08ff */
[----:B------:R-:W-:-:S02]  /*1940*/  LEA R70, P6, R7, c[0x0][0x168], 0x1 ;  /* 0x00005a0007467a11 */ /* 0x000fc400078c08ff */
[----:B------:R-:W-:Y:S02]  /*1950*/  LEA R78, P0, R9, c[0x0][0x168], 0x1 ;  /* 0x00005a00094e7a11 */ /* 0x000fe400078008ff */
[----:B------:R-:W-:Y:S02]  /*1960*/  LEA R72, P1, R10, c[0x0][0x168], 0x1 ;  /* 0x00005a000a487a11 */ /* 0x000fe400078208ff */
[----:B------:R-:W-:Y:S02]  /*1970*/  LEA R74, P2, R11, c[0x0][0x168], 0x1 ;  /* 0x00005a000b4a7a11 */ /* 0x000fe400078408ff */
[----:B------:R-:W-:Y:S02]  /*1980*/  LEA R60, P3, R12, c[0x0][0x168], 0x1 ;  /* 0x00005a000c3c7a11 */ /* 0x000fe400078608ff */
[----:B------:R-:W-:Y:S02]  /*1990*/  LEA R62, P4, R13, c[0x0][0x168], 0x1 ;  /* 0x00005a000d3e7a11 */ /* 0x000fe400078808ff */
[----:B------:R-:W-:-:S02]  /*19a0*/  LEA.HI.X.SX32 R81, R8, c[0x0][0x16c], 0x1, P5 ;  /* 0x00005b0008517a11 */ /* 0x000fc400028f0eff */
[----:B------:R-:W-:Y:S02]  /*19b0*/  LEA.HI.X.SX32 R71, R7, c[0x0][0x16c], 0x1, P6 ;  /* 0x00005b0007477a11 */ /* 0x000fe400030f0eff */
[----:B------:R-:W-:Y:S02]  /*19c0*/  LEA.HI.X.SX32 R79, R9, c[0x0][0x16c], 0x1, P0 ;  /* 0x00005b00094f7a11 */ /* 0x000fe400000f0eff */
[----:B------:R-:W-:Y:S02]  /*19d0*/  LEA.HI.X.SX32 R73, R10, c[0x0][0x16c], 0x1, P1 ;  /* 0x00005b000a497a11 */ /* 0x000fe400008f0eff */
[----:B------:R-:W-:Y:S02]  /*19e0*/  LEA.HI.X.SX32 R75, R11, c[0x0][0x16c], 0x1, P2 ;  /* 0x00005b000b4b7a11 */ /* 0x000fe400010f0eff */
[----:B------:R-:W-:Y:S02]  /*19f0*/  LEA.HI.X.SX32 R61, R12, c[0x0][0x16c], 0x1, P3 ;  /* 0x00005b000c3d7a11 */ /* 0x000fe400018f0eff */
[----:B------:R-:W-:-:S02]  /*1a00*/  LEA.HI.X.SX32 R63, R13, c[0x0][0x16c], 0x1, P4 ;  /* 0x00005b000d3f7a11 */ /* 0x000fc400020f0eff */
[----:B------:R-:W-:Y:S02]  /*1a10*/  LOP3.LUT R104, R23, 0x1fe, R100, 0x78, !PT ;  /* 0x000001fe17687812 */ /* 0x000fe400078e7864 */
[----:B------:R-:W-:Y:S02]  /*1a20*/  LOP3.LUT R106, R106, 0x400, R101, 0xf8, !PT ;  /* 0x000004006a6a7812 */ /* 0x000fe400078ef865 */
[----:B------:R-:W-:Y:S02]  /*1a30*/  LEA R64, P5, R14, c[0x0][0x168], 0x1 ;  /* 0x00005a000e407a11 */ /* 0x000fe400078a08ff */
[----:B------:R-:W-:Y:S02]  /*1a40*/  LEA R66, P6, R15, c[0x0][0x168], 0x1 ;  /* 0x00005a000f427a11 */ /* 0x000fe400078c08ff */
[----:B------:R-:W-:Y:S02]  /*1a50*/  LEA R68, P0, R16, c[0x0][0x168], 0x1 ;  /* 0x00005a0010447a11 */ /* 0x000fe400078008ff */
[----:B------:R-:W-:-:S02]  /*1a60*/  LEA R52, P1, R17, c[0x0][0x168], 0x1 ;  /* 0x00005a0011347a11 */ /* 0x000fc400078208ff */
[----:B------:R-:W-:Y:S02]  /*1a70*/  LEA R54, P2, R18, c[0x0][0x168], 0x1 ;  /* 0x00005a0012367a11 */ /* 0x000fe400078408ff */
[----:B------:R-:W-:Y:S02]  /*1a80*/  LEA R56, P3, R19, c[0x0][0x168], 0x1 ;  /* 0x00005a0013387a11 */ /* 0x000fe400078608ff */
[----:B------:R-:W-:Y:S02]  /*1a90*/  LEA R58, P4, R5, c[0x0][0x168], 0x1 ;  /* 0x00005a00053a7a11 */ /* 0x000fe400078808ff */
[----:B------:R-:W-:Y:S02]  /*1aa0*/  LOP3.LUT R110, R104, 0x40, RZ, 0x3c, !PT ;  /* 0x00000040686e7812 */ /* 0x000fe400078e3cff */
[----:B------:R-:W-:Y:S02]  /*1ab0*/  LOP3.LUT R112, R106, 0x40, RZ, 0x3c, !PT ;  /* 0x000000406a707812 */ /* 0x000fe400078e3cff */
[----:B------:R-:W-:-:S02]  /*1ac0*/  LOP3.LUT R114, R102, 0x40, RZ, 0x3c, !PT ;  /* 0x0000004066727812 */ /* 0x000fc400078e3cff */
[----:B------:R-:W-:Y:S02]  /*1ad0*/  LEA.HI.X.SX32 R65, R14, c[0x0][0x16c], 0x1, P5 ;  /* 0x00005b000e417a11 */ /* 0x000fe400028f0eff */
[----:B------:R-:W-:Y:S02]  /*1ae0*/  LEA.HI.X.SX32 R67, R15, c[0x0][0x16c], 0x1, P6 ;  /* 0x00005b000f437a11 */ /* 0x000fe400030f0eff */
[----:B------:R-:W-:Y:S02]  /*1af0*/  LEA.HI.X.SX32 R69, R16, c[0x0][0x16c], 0x1, P0 ;  /* 0x00005b0010457a11 */ /* 0x000fe400000f0eff */
[----:B------:R-:W-:Y:S02]  /*1b00*/  LEA.HI.X.SX32 R53, R17, c[0x0][0x16c], 0x1, P1 ;  /* 0x00005b0011357a11 */ /* 0x000fe400008f0eff */
[----:B------:R-:W-:Y:S02]  /*1b10*/  LEA.HI.X.SX32 R55, R18, c[0x0][0x16c], 0x1, P2 ;  /* 0x00005b0012377a11 */ /* 0x000fe400010f0eff */
[----:B------:R-:W-:-:S02]  /*1b20*/  LEA.HI.X.SX32 R57, R19, c[0x0][0x16c], 0x1, P3 ;  /* 0x00005b0013397a11 */ /* 0x000fc400018f0eff */
[----:B------:R-:W-:Y:S02]  /*1b30*/  LEA.HI.X.SX32 R59, R5, c[0x0][0x16c], 0x1, P4 ;  /* 0x00005b00053b7a11 */ /* 0x000fe400020f0eff */
.L_x_2:
[----:B------:R-:W-:Y:S01]  /*1b40*/  ISETP.GE.AND P0, PT, R84, UR4, PT ;  /* 0x0000000454007c0c */ /* 0x000fe2000bf06270 */
[----:B------:R-:W-:Y:S01]  /*1b50*/  IMAD.WIDE R4, R105, 0x2, R2 ;  /* 0x0000000269047825 */ /* 0x000fe200078e0202 */
[----:B------:R-:W-:Y:S02]  /*1b60*/  PRMT R15, RZ, 0x7610, R15 ;  /* 0x00007610ff0f7816 */ /* 0x000fe4000000000f */
[----:B------:R-:W-:Y:S02]  /*1b70*/  ISETP.GE.AND P1, PT, R116, UR4, PT ;  /* 0x0000000474007c0c */ /* 0x000fe4000bf26270 */
[----:B------:R-:W-:Y:S02]  /*1b80*/  ISETP.GE.AND P2, PT, R118, UR4, PT ;  /* 0x0000000476007c0c */ /* 0x000fe4000bf46270 */
[----:B------:R-:W-:Y:S02]  /*1b90*/  ISETP.GE.AND P3, PT, R122, UR4, PT ;  /* 0x000000047a007c0c */ /* 0x000fe4000bf66270 */
[----:B------:R-:W-:-:S03]  /*1ba0*/  ISETP.GE.AND P4, PT, R124, UR4, PT ;  /* 0x000000047c007c0c */ /* 0x000fc6000bf86270 */
[----:B------:R0:W2:Y:S01]  /*1bb0*/  @!P0 LDG.E.U16 R15, [R4.64] ;  /* 0x00000006040f8981 */ /* 0x0000a2000c1e1500 */
[----:B------:R-:W-:Y:S01]  /*1bc0*/  ISETP.GE.AND P0, PT, R120, UR4, PT ;  /* 0x0000000478007c0c */ /* 0x000fe2000bf06270 */
[----:B------:R-:W-:Y:S01]  /*1bd0*/  IMAD.WIDE R12, R135, 0x2, R2 ;  /* 0x00000002870c7825 */ /* 0x000fe200078e0202 */
[----:B------:R-:W-:Y:S02]  /*1be0*/  PRMT R17, RZ, 0x7610, R17 ;  /* 0x00007610ff117816 */ /* 0x000fe40000000011 */
[----:B------:R-:W-:Y:S01]  /*1bf0*/  PRMT R19, RZ, 0x7610, R19 ;  /* 0x00007610ff137816 */ /* 0x000fe20000000013 */
[----:B------:R-:W-:Y:S01]  /*1c00*/  IMAD.WIDE R10, R133, 0x2, R2 ;  /* 0x00000002850a7825 */ /* 0x000fe200078e0202 */
[----:B------:R-:W-:Y:S02]  /*1c10*/  PRMT R21, RZ, 0x7610, R21 ;  /* 0x00007610ff157816 */ /* 0x000fe40000000015 */
[----:B------:R-:W-:Y:S01]  /*1c20*/  PRMT R23, RZ, 0x7610, R23 ;  /* 0x00007610ff177816 */ /* 0x000fe20000000017 */
[----:B------:R-:W-:Y:S01]  /*1c30*/  IMAD.WIDE R8, R131, 0x2, R2 ;  /* 0x0000000283087825 */ /* 0x000fe200078e0202 */
[----:B------:R-:W-:Y:S01]  /*1c40*/  PRMT R29, RZ, 0x7610, R29 ;  /* 0x00007610ff1d7816 */ /* 0x000fe2000000001d */
[----:B------:R1:W3:Y:S02]  /*1c50*/  @!P1 LDG.E.U16 R17, [R12.64] ;  /* 0x000000060c119981 */ /* 0x0002e4000c1e1500 */
[----:B------:R-:W-:-:S04]  /*1c60*/  IMAD.WIDE R6, R129, 0x2, R2 ;  /* 0x0000000281067825 */ /* 0x000fc800078e0202 */
[----:B0-----:R-:W-:Y:S01]  /*1c70*/  IMAD.WIDE R4, R127, 0x2, R2 ;  /* 0x000000027f047825 */ /* 0x001fe200078e0202 */
[----:B------:R0:W4:Y:S01]  /*1c80*/  @!P2 LDG.E.U16 R19, [R10.64] ;  /* 0x000000060a13a981 */ /* 0x000122000c1e1500 */
[----:B------:R-:W-:Y:S02]  /*1c90*/  ISETP.GE.AND P1, PT, R128, UR4, PT ;  /* 0x0000000480007c0c */ /* 0x000fe4000bf26270 */
[----:B------:R-:W-:Y:S01]  /*1ca0*/  ISETP.GE.AND P2, PT, R130, UR4, PT ;  /* 0x0000000482007c0c */ /* 0x000fe2000bf46270 */
[----:B------:R5:W3:Y:S01]  /*1cb0*/  @!P0 LDG.E.U16 R21, [R8.64] ;  /* 0x0000000608158981 */ /* 0x000ae2000c1e1500 */
[----:B------:R-:W-:-:S03]  /*1cc0*/  ISETP.GE.AND P0, PT, R126, UR4, PT ;  /* 0x000000047e007c0c */ /* 0x000fc6000bf06270 */
[----:B------:R0:W3:Y:S01]  /*1cd0*/  @!P3 LDG.E.U16 R23, [R6.64] ;  /* 0x000000060617b981 */ /* 0x0000e2000c1e1500 */
[----:B------:R-:W-:-:S03]  /*1ce0*/  ISETP.GE.AND P3, PT, R132, UR4, PT ;  /* 0x0000000484007c0c */ /* 0x000fc6000bf66270 */
[----:B------:R5:W3:Y:S01]  /*1cf0*/  @!P4 LDG.E.U16 R29, [R4.64] ;  /* 0x00000006041dc981 */ /* 0x000ae2000c1e1500 */
[----:B------:R-:W-:Y:S01]  /*1d00*/  ISETP.GE.AND P4, PT, R134, UR4, PT ;  /* 0x0000000486007c0c */ /* 0x000fe2000bf86270 */
[----:B-1----:R-:W-:Y:S01]  /*1d10*/  IMAD.WIDE R12, R125, 0x2, R2 ;  /* 0x000000027d0c7825 */ /* 0x002fe200078e0202 */
[----:B------:R-:W-:Y:S02]  /*1d20*/  PRMT R31, RZ, 0x7610, R31 ;  /* 0x00007610ff1f7816 */ /* 0x000fe4000000001f */
[----:B------:R-:W-:Y:S01]  /*1d30*/  PRMT R37, RZ, 0x7610, R37 ;  /* 0x00007610ff257816 */ /* 0x000fe20000000025 */
[----:B0-----:R-:W-:Y:S01]  /*1d40*/  IMAD.WIDE R10, R123, 0x2, R2 ;  /* 0x000000027b0a7825 */ /* 0x001fe200078e0202 */
[----:B------:R-:W-:Y:S02]  /*1d50*/  PRMT R39, RZ, 0x7610, R39 ;  /* 0x00007610ff277816 */ /* 0x000fe40000000027 */
[----:B------:R-:W-:Y:S01]  /*1d60*/  PRMT R49, RZ, 0x7610, R49 ;  /* 0x00007610ff317816 */ /* 0x000fe20000000031 */
[----:B-----5:R-:W-:Y:S01]  /*1d70*/  IMAD.WIDE R8, R121, 0x2, R2 ;  /* 0x0000000279087825 */ /* 0x020fe200078e0202 */
[----:B------:R-:W-:Y:S01]  /*1d80*/  PRMT R51, RZ, 0x7610, R51 ;  /* 0x00007610ff337816 */ /* 0x000fe20000000033 */
[----:B------:R0:W5:Y:S02]  /*1d90*/  @!P0 LDG.E.U16 R31, [R12.64] ;  /* 0x000000060c1f8981 */ /* 0x000164000c1e1500 */
[----:B------:R-:W-:-:S04]  /*1da0*/  IMAD.WIDE R6, R119, 0x2, R2 ;  /* 0x0000000277067825 */ /* 0x000fc800078e0202 */
[----:B------:R-:W-:Y:S01]  /*1db0*/  IMAD.WIDE R4, R117, 0x2, R2 ;  /* 0x0000000275047825 */ /* 0x000fe200078e0202 */
[----:B------:R1:W5:Y:S01]  /*1dc0*/  @!P1 LDG.E.U16 R37, [R10.64] ;  /* 0x000000060a259981 */ /* 0x000362000c1e1500 */
[----:B------:R-:W-:Y:S02]  /*1dd0*/  ISETP.GE.AND P0, PT, R136, UR4, PT ;  /* 0x0000000488007c0c */ /* 0x000fe4000bf06270 */
[----:B------:R-:W-:Y:S01]  /*1de0*/  ISETP.GE.AND P1, PT, R138, UR4, PT ;  /* 0x000000048a007c0c */ /* 0x000fe2000bf26270 */
[----:B------:R0:W5:Y:S01]  /*1df0*/  @!P2 LDG.E.U16 R39, [R8.64] ;  /* 0x000000060827a981 */ /* 0x000162000c1e1500 */
[----:B------:R-:W-:-:S03]  /*1e00*/  ISETP.GE.AND P2, PT, R140, UR4, PT ;  /* 0x000000048c007c0c */ /* 0x000fc6000bf46270 */
[----:B------:R1:W5:Y:S01]  /*1e10*/  @!P3 LDG.E.U16 R49, [R6.64] ;  /* 0x000000060631b981 */ /* 0x000362000c1e1500 */
[----:B------:R-:W-:-:S03]  /*1e20*/  ISETP.GE.AND P3, PT, R141, UR4, PT ;  /* 0x000000048d007c0c */ /* 0x000fc6000bf66270 */
[----:B------:R1:W5:Y:S01]  /*1e30*/  @!P4 LDG.E.U16 R51, [R4.64] ;  /* 0x000000060433c981 */ /* 0x000362000c1e1500 */
[----:B------:R-:W-:Y:S01]  /*1e40*/  ISETP.GE.AND P4, PT, R142, UR4, PT ;  /* 0x000000048e007c0c */ /* 0x000fe2000bf86270 */
[----:B0-----:R-:W-:Y:S01]  /*1e50*/  IMAD.WIDE R12, R115, 0x2, R2 ;  /* 0x00000002730c7825 */ /* 0x001fe200078e0202 */
[----:B------:R-:W-:Y:S02]  /*1e60*/  PRMT R147, RZ, 0x7610, R147 ;  /* 0x00007610ff937816 */ /* 0x000fe40000000093 */
[----:B------:R-:W-:Y:S01]  /*1e70*/  PRMT R149, RZ, 0x7610, R149 ;  /* 0x00007610ff957816 */ /* 0x000fe20000000095 */
[----:B-1----:R-:W-:Y:S01]  /*1e80*/  IMAD.WIDE R10, R113, 0x2, R2 ;  /* 0x00000002710a7825 */ /* 0x002fe200078e0202 */
[----:B------:R-:W-:Y:S02]  /*1e90*/  PRMT R151, RZ, 0x7610, R151 ;  /* 0x00007610ff977816 */ /* 0x000fe40000000097 */
[----:B------:R-:W-:Y:S01]  /*1ea0*/  PRMT R153, RZ, 0x7610, R153 ;  /* 0x00007610ff997816 */ /* 0x000fe20000000099 */
[----:B------:R-:W-:Y:S01]  /*1eb0*/  IMAD.WIDE R8, R111, 0x2, R2 ;  /* 0x000000026f087825 */ /* 0x000fe200078e0202 */
[----:B------:R-:W-:Y:S01]  /*1ec0*/  PRMT R155, RZ, 0x7610, R155 ;  /* 0x00007610ff9b7816 */ /* 0x000fe2000000009b */
[----:B------:R0:W5:Y:S02]  /*1ed0*/  @!P0 LDG.E.U16 R147, [R12.64] ;  /* 0x000000060c938981 */ /* 0x000164000c1e1500 */
[----:B------:R-:W-:-:S02]  /*1ee0*/  IMAD.WIDE R6, R109, 0x2, R2 ;  /* 0x000000026d067825 */ /* 0x000fc400078e0202 */
[----:B------:R1:W5:Y:S02]  /*1ef0*/  @!P1 LDG.E.U16 R149, [R10.64] ;  /* 0x000000060a959981 */ /* 0x000364000c1e1500 */
[----:B------:R-:W-:Y:S02]  /*1f00*/  IMAD.WIDE R4, R107, 0x2, R2 ;  /* 0x000000026b047825 */ /* 0x000fe400078e0202 */
[----:B------:R0:W5:Y:S04]  /*1f10*/  @!P2 LDG.E.U16 R151, [R8.64] ;  /* 0x000000060897a981 */ /* 0x000168000c1e1500 */
[----:B------:R0:W5:Y:S04]  /*1f20*/  @!P3 LDG.E.U16 R153, [R6.64] ;  /* 0x000000060699b981 */ /* 0x000168000c1e1500 */
[----:B------:R1:W5:Y:S04]  /*1f30*/  @!P4 LDG.E.U16 R155, [R4.64] ;  /* 0x00000006049bc981 */ /* 0x000368000c1e1500 */
[----:B------:R-:W-:Y:S01]  /*1f40*/  BAR.SYNC.DEFER_BLOCKING 0x0 ;  /* 0x0000000000007b1d */ /* 0x000fe20000010000 */
[----:B------:R-:W-:Y:S01]  /*1f50*/  ISETP.GE.AND P0, PT, R85, UR4, PT ;  /* 0x0000000455007c0c */ /* 0x000fe2000bf06270 */
[----:B0-----:R-:W-:Y:S01]  /*1f60*/  IMAD.WIDE R8, R103, 0x2, R56 ;  /* 0x0000000267087825 */ /* 0x001fe200078e0238 */
[----:B------:R-:W-:-:S02]  /*1f70*/  PRMT R159, RZ, 0x7610, R159 ;  /* 0x00007610ff9f7816 */ /* 0x000fc4000000009f */
[----:B------:R-:W-:Y:S01]  /*1f80*/  PRMT R163, RZ, 0x7610, R163 ;  /* 0x00007610ffa37816 */ /* 0x000fe200000000a3 */
[C---:B-1----:R-:W-:Y:S01]  /*1f90*/  IMAD.WIDE R4, R103.reuse, 0x2, R52 ;  /* 0x0000000267047825 */ /* 0x042fe200078e0234 */
[----:B------:R-:W-:Y:S02]  /*1fa0*/  PRMT R157, RZ, 0x7610, R157 ;  /* 0x00007610ff9d7816 */ /* 0x000fe4000000009d */
[----:B------:R-:W-:Y:S01]  /*1fb0*/  PRMT R161, RZ, 0x7610, R161 ;  /* 0x00007610ffa17816 */ /* 0x000fe200000000a1 */
[C---:B------:R-:W-:Y:S01]  /*1fc0*/  IMAD.WIDE R10, R103.reuse, 0x2, R58 ;  /* 0x00000002670a7825 */ /* 0x040fe200078e023a */
[----:B------:R-:W-:Y:S02]  /*1fd0*/  PRMT R169, RZ, 0x7610, R169 ;  /* 0x00007610ffa97816 */ /* 0x000fe400000000a9 */
[----:B------:R-:W-:Y:S01]  /*1fe0*/  PRMT R171, RZ, 0x7610, R171 ;  /* 0x00007610ffab7816 */ /* 0x000fe200000000ab */
[----:B------:R-:W-:Y:S01]  /*1ff0*/  IMAD.WIDE R6, R103, 0x2, R54 ;  /* 0x0000000267067825 */ /* 0x000fe200078e0236 */
[----:B------:R-:W-:-:S02]  /*2000*/  PRMT R167, RZ, 0x7610, R167 ;  /* 0x00007610ffa77816 */ /* 0x000fc400000000a7 */
[----:B------:R-:W-:Y:S01]  /*2010*/  PRMT R173, RZ, 0x7610, R173 ;  /* 0x00007610ffad7816 */ /* 0x000fe200000000ad */
[----:B------:R0:W5:Y:S04]  /*2020*/  @!P0 LDG.E.U16 R159, [R8.64] ;  /* 0x00000006089f8981 */ /* 0x000168000c1e1500 */
[----:B------:R1:W5:Y:S01]  /*2030*/  @!P0 LDG.E.U16 R163, [R4.64] ;  /* 0x0000000604a38981 */ /* 0x000362000c1e1500 */
[----:B------:R-:W-:Y:S01]  /*2040*/  PRMT R165, RZ, 0x7610, R165 ;  /* 0x00007610ffa57816 */ /* 0x000fe200000000a5 */
[C---:B------:R-:W-:Y:S01]  /*2050*/  IMAD.WIDE R12, R103.reuse, 0x2, R68 ;  /* 0x00000002670c7825 */ /* 0x040fe200078e0244 */
[----:B------:R-:W-:Y:S01]  /*2060*/  PRMT R175, RZ, 0x7610, R175 ;  /* 0x00007610ffaf7816 */ /* 0x000fe200000000af */
[----:B------:R1:W5:Y:S02]  /*2070*/  @!P0 LDG.E.U16 R157, [R10.64] ;  /* 0x000000060a9d8981 */ /* 0x000364000c1e1500 */
[C---:B0-----:R-:W-:Y:S01]  /*2080*/  IMAD.WIDE R8, R103.reuse, 0x2, R64 ;  /* 0x0000000267087825 */ /* 0x041fe200078e0240 */
[----:B------:R-:W-:Y:S01]  /*2090*/  PRMT R177, RZ, 0x7610, R177 ;  /* 0x00007610ffb17816 */ /* 0x000fe200000000b1 */
[----:B------:R0:W5:Y:S02]  /*20a0*/  @!P0 LDG.E.U16 R161, [R6.64] ;  /* 0x0000000606a18981 */ /* 0x000164000c1e1500 */
[----:B-1----:R-:W-:-:S02]  /*20b0*/  IMAD.WIDE R4, R103, 0x2, R62 ;  /* 0x0000000267047825 */ /* 0x002fc400078e023e */
[----:B------:R1:W5:Y:S02]  /*20c0*/  @!P0 LDG.E.U16 R169, [R8.64] ;  /* 0x0000000608a98981 */ /* 0x000364000c1e1500 */
[C---:B------:R-:W-:Y:S02]  /*20d0*/  IMAD.WIDE R10, R103.reuse, 0x2, R66 ;  /* 0x00000002670a7825 */ /* 0x040fe400078e0242 */
[----:B------:R1:W5:Y:S02]  /*20e0*/  @!P0 LDG.E.U16 R171, [R4.64] ;  /* 0x0000000604ab8981 */ /* 0x000364000c1e1500 */
[C---:B0-----:R-:W-:Y:S01]  /*20f0*/  IMAD.WIDE R6, R103.reuse, 0x2, R60 ;  /* 0x0000000267067825 */ /* 0x041fe200078e023c */
[----:B------:R-:W-:Y:S01]  /*2100*/  PRMT R181, RZ, 0x7610, R181 ;  /* 0x00007610ffb57816 */ /* 0x000fe200000000b5 */
[----:B------:R0:W5:Y:S02]  /*2110*/  @!P0 LDG.E.U16 R167, [R10.64] ;  /* 0x000000060aa78981 */ /* 0x000164000c1e1500 */
[C---:B-1----:R-:W-:Y:S01]  /*2120*/  IMAD.WIDE R8, R103.reuse, 0x2, R74 ;  /* 0x0000000267087825 */ /* 0x042fe200078e024a */
[----:B------:R-:W-:Y:S01]  /*2130*/  PRMT R185, RZ, 0x7610, R185 ;  /* 0x00007610ffb97816 */ /* 0x000fe200000000b9 */
[----:B------:R1:W5:Y:S02]  /*2140*/  @!P0 LDG.E.U16 R173, [R6.64] ;  /* 0x0000000606ad8981 */ /* 0x000364000c1e1500 */
[C---:B------:R-:W-:Y:S01]  /*2150*/  IMAD.WIDE R4, R103.reuse, 0x2, R72 ;  /* 0x0000000267047825 */ /* 0x040fe200078e0248 */
[----:B------:R-:W-:Y:S01]  /*2160*/  PRMT R179, RZ, 0x7610, R179 ;  /* 0x00007610ffb37816 */ /* 0x000fe200000000b3 */
[----:B------:R1:W5:Y:S01]  /*2170*/  @!P0 LDG.E.U16 R165, [R12.64] ;  /* 0x000000060ca58981 */ /* 0x000362000c1e1500 */
[----:B------:R-:W-:Y:S01]  /*2180*/  PRMT R183, RZ, 0x7610, R183 ;  /* 0x00007610ffb77816 */ /* 0x000fe200000000b7 */
[C---:B0-----:R-:W-:Y:S01]  /*2190*/  IMAD.WIDE R10, R103.reuse, 0x2, R70 ;  /* 0x00000002670a7825 */ /* 0x041fe200078e0246 */
[----:B------:R-:W-:Y:S01]  /*21a0*/  PRMT R187, RZ, 0x7610, R187 ;  /* 0x00007610ffbb7816 */ /* 0x000fe200000000bb */
[----:B------:R0:W5:Y:S02]  /*21b0*/  @!P0 LDG.E.U16 R175, [R8.64] ;  /* 0x0000000608af8981 */ /* 0x000164000c1e1500 */
[----:B-1----:R-:W-:-:S02]  /*21c0*/  IMAD.WIDE R6, R103, 0x2, R76 ;  /* 0x0000000267067825 */ /* 0x002fc400078e024c */
[----:B------:R1:W5:Y:S02]  /*21d0*/  @!P0 LDG.E.U16 R177, [R4.64] ;  /* 0x0000000604b18981 */ /* 0x000364000c1e1500 */
[C---:B------:R-:W-:Y:S02]  /*21e0*/  IMAD.WIDE R12, R103.reuse, 0x2, R78 ;  /* 0x00000002670c7825 */ /* 0x040fe400078e024e */
[----:B------:R-:W5:Y:S02]  /*21f0*/  @!P0 LDG.E.U16 R181, [R10.64] ;  /* 0x000000060ab58981 */ /* 0x000f64000c1e1500 */
[C---:B0-----:R-:W-:Y:S02]  /*2200*/  IMAD.WIDE R8, R103.reuse, 0x2, R80 ;  /* 0x0000000267087825 */ /* 0x041fe400078e0250 */
[----:B------:R-:W5:Y:S02]  /*2210*/  @!P0 LDG.E.U16 R185, [R6.64] ;  /* 0x0000000606b98981 */ /* 0x000f64000c1e1500 */
[----:B-1----:R-:W-:-:S02]  /*2220*/  IMAD.WIDE R4, R103, 0x2, R82 ;  /* 0x0000000267047825 */ /* 0x002fc400078e0252 */
[----:B------:R-:W5:Y:S04]  /*2230*/  @!P0 LDG.E.U16 R179, [R12.64] ;  /* 0x000000060cb38981 */ /* 0x000f68000c1e1500 */
[----:B------:R-:W5:Y:S04]  /*2240*/  @!P0 LDG.E.U16 R183, [R8.64] ;  /* 0x0000000608b78981 */ /* 0x000f68000c1e1500 */
[----:B------:R-:W5:Y:S04]  /*2250*/  @!P0 LDG.E.U16 R187, [R4.64] ;  /* 0x0000000604bb8981 */ /* 0x000f68000c1e1500 */
[----:B--2---:R-:W-:Y:S04]  /*2260*/  STS.U16 [R104], R15 ;  /* 0x0000000f68007388 */ /* 0x004fe80000000400 */
[----:B----4-:R-:W-:Y:S04]  /*2270*/  STS.U16 [R104+0x400], R19 ;  /* 0x0004001368007388 */ /* 0x010fe80000000400 */
[----:B---3--:R-:W-:Y:S04]  /*2280*/  STS.U16 [R104+0x800], R23 ;  /* 0x0008001768007388 */ /* 0x008fe80000000400 */
[----:B-----5:R-:W-:Y:S04]  /*2290*/  STS.U16 [R104+0xc00], R31 ;  /* 0x000c001f68007388 */ /* 0x020fe80000000400 */
[----:B------:R-:W-:Y:S04]  /*22a0*/  STS.U16 [R104+0x1000], R39 ;  /* 0x0010002768007388 */ /* 0x000fe80000000400 */
        /* <DEDUP_REMOVED lines=27> */
[----:B------:R-:W-:Y:S06]  /*2460*/  BAR.SYNC.DEFER_BLOCKING 0x0 ;  /* 0x0000000000007b1d */ /* 0x000fec0000010000 */
[----:B------:R-:W-:Y:S04]  /*2470*/  LDSM.16.MT88.4 R36, [R106] ;  /* 0x000000006a24783b */ /* 0x000fe80000004200 */
[----:B------:R-:W0:Y:S04]  /*2480*/  LDSM.16.M88.4 R20, [R102+0x2000] ;  /* 0x002000006614783b */ /* 0x000e280000000200 */
[----:B------:R-:W1:Y:S04]  /*2490*/  LDSM.16.M88.4 R12, [R102+0x3000] ;  /* 0x00300000660c783b */ /* 0x000e680000000200 */
[----:B------:R-:W2:Y:S04]  /*24a0*/  LDSM.16.MT88.4 R4, [R112] ;  /* 0x000000007004783b */ /* 0x000ea80000004200 */
[----:B------:R-:W3:Y:S04]  /*24b0*/  LDSM.16.MT88.4 R28, [R106+0x800] ;  /* 0x000800006a1c783b */ /* 0x000ee80000004200 */
[----:B------:R-:W4:Y:S04]  /*24c0*/  LDSM.16.MT88.4 R16, [R112+0x800] ;  /* 0x000800007010783b */ /* 0x000f280000004200 */
[----:B------:R-:W-:Y:S01]  /*24d0*/  LDSM.16.M88.4 R8, [R114+0x2000] ;  /* 0x002000007208783b */ /* 0x000fe20000000200 */
[C---:B0-----:R-:W-:Y:S08]  /*24e0*/  HMMA.16816.F32.BF16 R24, R36.reuse, R20, R24 ;  /* 0x000000142418723c */ /* 0x041ff00000041818 */
[----:B-1----:R-:W-:Y:S01]  /*24f0*/  HMMA.16816.F32.BF16 R36, R36, R12, R32 ;  /* 0x0000000c2424723c */ /* 0x002fe20000041820 */
[----:B------:R-:W0:Y:S07]  /*2500*/  LDSM.16.MT88.4 R32, [R106+0x1000] ;  /* 0x001000006a20783b */ /* 0x000e2e0000004200 */
[C---:B--2---:R-:W-:Y:S08]  /*2510*/  HMMA.16816.F32.BF16 R40, R4.reuse, R20, R40 ;  /* 0x000000140428723c */ /* 0x044ff00000041828 */
[----:B------:R-:W-:Y:S01]  /*2520*/  HMMA.16816.F32.BF16 R44, R4, R12, R44 ;  /* 0x0000000c042c723c */ /* 0x000fe2000004182c */
[----:B------:R-:W1:Y:S07]  /*2530*/  LDSM.16.M88.4 R4, [R114+0x3000] ;  /* 0x003000007204783b */ /* 0x000e6e0000000200 */
[C---:B---3--:R-:W-:Y:S01]  /*2540*/  HMMA.16816.F32.BF16 R48, R28.reuse, R22, R24 ;  /* 0x000000161c30723c */ /* 0x048fe20000041818 */
[----:B------:R-:W2:Y:S07]  /*2550*/  LDSM.16.MT88.4 R24, [R112+0x1000] ;  /* 0x001000007018783b */ /* 0x000eae0000004200 */
[----:B------:R-:W-:Y:S08]  /*2560*/  HMMA.16816.F32.BF16 R36, R28, R14, R36 ;  /* 0x0000000e1c24723c */ /* 0x000ff00000041824 */
[C---:B----4-:R-:W-:Y:S01]  /*2570*/  HMMA.16816.F32.BF16 R40, R16.reuse, R22, R40 ;  /* 0x000000161028723c */ /* 0x050fe20000041828 */
[----:B------:R-:W3:Y:S07]  /*2580*/  LDSM.16.MT88.4 R20, [R106+0x1800] ;  /* 0x001800006a14783b */ /* 0x000eee0000004200 */
[----:B------:R-:W-:Y:S01]  /*2590*/  HMMA.16816.F32.BF16 R44, R16, R14, R44 ;  /* 0x0000000e102c723c */ /* 0x000fe2000004182c */
[----:B------:R-:W4:Y:S07]  /*25a0*/  LDSM.16.MT88.4 R12, [R112+0x1800] ;  /* 0x00180000700c783b */ /* 0x000f2e0000004200 */
[C---:B0-----:R-:W-:Y:S08]  /*25b0*/  HMMA.16816.F32.BF16 R48, R32.reuse, R8, R48 ;  /* 0x000000082030723c */ /* 0x041ff00000041830 */
[----:B-1----:R-:W-:Y:S08]  /*25c0*/  HMMA.16816.F32.BF16 R32, R32, R4, R36 ;  /* 0x000000042020723c */ /* 0x002ff00000041824 */
[C---:B--2---:R-:W-:Y:S08]  /*25d0*/  HMMA.16816.F32.BF16 R40, R24.reuse, R8, R40 ;  /* 0x000000081828723c */ /* 0x044ff00000041828 */
[----:B------:R-:W-:Y:S01]  /*25e0*/  HMMA.16816.F32.BF16 R44, R24, R4, R44 ;  /* 0x00000004182c723c */ /* 0x000fe2000004182c */
[----:B------:R-:W-:-:S04]  /*25f0*/  IADD3 R108, R108, -0x1, RZ ;  /* 0xffffffff6c6c7810 */ /* 0x000fc80007ffe0ff */
[----:B------:R-:W-:Y:S01]  /*2600*/  ISETP.NE.U32.AND P0, PT, R108, RZ, PT ;  /* 0x000000ff6c00720c */ /* 0x000fe20003f05070 */
[----:B------:R-:W-:Y:S02]  /*2610*/  UIADD3 UR4, UR4, -0x40, URZ ;  /* 0xffffffc004047890 */ /* 0x000fe4000fffe03f */
[----:B---3--:R-:W-:Y:S01]  /*2620*/  HMMA.16816.F32.BF16 R24, R20, R10, R48 ;  /* 0x0000000a1418723c */ /* 0x008fe20000041830 */
[----:B------:R-:W-:-:S04]  /*2630*/  IMAD.WIDE R82, R137, 0x2, R82 ;  /* 0x0000000289527825 */ /* 0x000fc800078e0252 */
[----:B------:R-:W-:-:S03]  /*2640*/  IMAD.WIDE R76, R137, 0x2, R76 ;  /* 0x00000002894c7825 */ /* 0x000fc600078e024c */
[----:B------:R-:W-:Y:S01]  /*2650*/  HMMA.16816.F32.BF16 R32, R20, R6, R32 ;  /* 0x000000061420723c */ /* 0x000fe20000041820 */
[----:B------:R-:W-:-:S04]  /*2660*/  IMAD.WIDE R80, R137, 0x2, R80 ;  /* 0x0000000289507825 */ /* 0x000fc800078e0250 */
[----:B------:R-:W-:-:S03]  /*2670*/  IMAD.WIDE R70, R137, 0x2, R70 ;  /* 0x0000000289467825 */ /* 0x000fc600078e0246 */
[----:B----4-:R-:W-:Y:S01]  /*2680*/  HMMA.16816.F32.BF16 R40, R12, R10, R40 ;  /* 0x0000000a0c28723c */ /* 0x010fe20000041828 */
[----:B------:R-:W-:-:S04]  /*2690*/  IMAD.WIDE R78, R137, 0x2, R78 ;  /* 0x00000002894e7825 */ /* 0x000fc800078e024e */
[----:B------:R-:W-:-:S03]  /*26a0*/  IMAD.WIDE R72, R137, 0x2, R72 ;  /* 0x0000000289487825 */ /* 0x000fc600078e0248 */
[----:B------:R-:W-:Y:S01]  /*26b0*/  HMMA.16816.F32.BF16 R44, R12, R6, R44 ;  /* 0x000000060c2c723c */ /* 0x000fe2000004182c */
[----:B------:R-:W-:-:S04]  /*26c0*/  IMAD.WIDE R74, R137, 0x2, R74 ;  /* 0x00000002894a7825 */ /* 0x000fc800078e024a */
        /* <DEDUP_REMOVED lines=9> */
[----:B------:R-:W-:Y:S01]  /*2760*/  IMAD.WIDE R2, R139, 0x2, R2 ;  /* 0x000000028b027825 */ /* 0x000fe200078e0202 */
[----:B------:R-:W-:Y:S05]  /*2770*/  @P0 BRA `(.L_x_2) ;  /* 0xfffff3c000000947 */ /* 0x000fea000383ffff */
[----:B------:R-:W-:Y:S02]  /*2780*/  F2FP.BF16.PACK_AB R43, R47, R43 ;  /* 0x0000002b2f2b723e */ /* 0x000fe400000010ff */
[----:B------:R-:W-:Y:S02]  /*2790*/  F2FP.BF16.PACK_AB R42, R46, R42 ;  /* 0x0000002a2e2a723e */ /* 0x000fe400000010ff */
[----:B------:R-:W-:Y:S02]  /*27a0*/  F2FP.BF16.PACK_AB R27, R35, R27 ;  /* 0x0000001b231b723e */ /* 0x000fe400000010ff */
[----:B------:R-:W-:Y:S02]  /*27b0*/  F2FP.BF16.PACK_AB R26, R34, R26 ;  /* 0x0000001a221a723e */ /* 0x000fe400000010ff */
[----:B------:R-:W-:Y:S02]  /*27c0*/  F2FP.BF16.PACK_AB R41, R45, R41 ;  /* 0x000000292d29723e */ /* 0x000fe400000010ff */
[----:B------:R-:W-:-:S02]  /*27d0*/  F2FP.BF16.PACK_AB R40, R44, R40 ;  /* 0x000000282c28723e */ /* 0x000fc400000010ff */
[----:B------:R-:W-:Y:S02]  /*27e0*/  F2FP.BF16.PACK_AB R25, R33, R25 ;  /* 0x000000192119723e */ /* 0x000fe400000010ff */
[----:B------:R-:W-:Y:S02]  /*27f0*/  F2FP.BF16.PACK_AB R24, R32, R24 ;  /* 0x000000182018723e */ /* 0x000fe400000010ff */
.L_x_1:
[----:B------:R-:W-:Y:S01]  /*2800*/  BAR.SYNC.DEFER_BLOCKING 0x0 ;  /* 0x0000000000007b1d */ /* 0x000fe20000010000 */
[----:B------:R-:W-:Y:S01]  /*2810*/  LOP3.LUT R3, R100, 0x3c, RZ, 0xc0, !PT ;  /* 0x0000003c64037812 */ /* 0x000fe200078ec0ff */
[C---:B------:R-:W-:Y:S01]  /*2820*/  IMAD.SHL.U32 R5, R0.reuse, 0x8, RZ ;  /* 0x0000000800057824 */ /* 0x040fe200078e00ff */
[C---:B------:R-:W-:Y:S02]  /*2830*/  LOP3.LUT R2, R0.reuse, 0x60, RZ, 0xc0, !PT ;  /* 0x0000006000027812 */ /* 0x040fe400078ec0ff */
[--C-:B------:R-:W-:Y:S02]  /*2840*/  SHF.R.S32.HI R6, RZ, 0x7, R0.reuse ;  /* 0x00000007ff067819 */ /* 0x100fe40000011400 */
[----:B------:R-:W-:Y:S01]  /*2850*/  LOP3.LUT R4, R0, 0x80, RZ, 0xc0, !PT ;  /* 0x0000008000047812 */ /* 0x000fe200078ec0ff */
[----:B------:R-:W-:Y:S01]  /*2860*/  IMAD R3, R2, 0x10, R3 ;  /* 0x0000001002037824 */ /* 0x000fe200078e0203 */
[----:B------:R-:W-:-:S02]  /*2870*/  SHF.R.S32.HI R8, RZ, 0x3, R0 ;  /* 0x00000003ff087819 */ /* 0x000fc40000011400 */
[----:B------:R-:W-:Y:S02]  /*2880*/  SHF.R.S32.HI R9, RZ, 0x4, R0 ;  /* 0x00000004ff097819 */ /* 0x000fe40000011400 */
[----:B------:R-:W-:Y:S02]  /*2890*/  SGXT R0, R6, 0x1 ;  /* 0x000000010600781a */ /* 0x000fe40000000200 */
[----:B------:R-:W-:Y:S02]  /*28a0*/  LOP3.LUT R5, R5, 0x38, RZ, 0xc0, !PT ;  /* 0x0000003805057812 */ /* 0x000fe400078ec0ff */
[----:B------:R-:W-:Y:S01]  /*28b0*/  LOP3.LUT R0, R3, 0x1004, R0, 0x78, !PT ;  /* 0x0000100403007812 */ /* 0x000fe200078e7800 */
[----:B------:R-:W-:Y:S01]  /*28c0*/  IMAD R3, R143, c[0x0][0x198], RZ ;  /* 0x000066008f037a24 */ /* 0x000fe200078e02ff */
[----:B------:R-:W-:Y:S01]  /*28d0*/  SHF.R.U32.HI R7, RZ, 0x1, R4 ;  /* 0x00000001ff077819 */ /* 0x000fe20000011604 */
[----:B------:R-:W-:Y:S01]  /*28e0*/  IMAD R5, R2, 0x4, R5 ;  /* 0x0000000402057824 */ /* 0x000fe200078e0205 */
[----:B------:R-:W-:Y:S01]  /*28f0*/  LOP3.LUT R101, R0, 0x40, R101, 0xf8, !PT ;  /* 0x0000004000657812 */ /* 0x000fe200078ef865 */
[----:B------:R-:W-:Y:S01]  /*2900*/  IMAD R0, R99, c[0x0][0x194], RZ ;  /* 0x0000650063007a24 */ /* 0x000fe200078e02ff */
[----:B------:R-:W-:-:S02]  /*2910*/  SGXT R4, R8, 0x1 ;  /* 0x000000010804781a */ /* 0x000fc40000000200 */
[----:B------:R-:W-:Y:S01]  /*2920*/  LOP3.LUT R2, R101, 0x40, RZ, 0x3c, !PT ;  /* 0x0000004065027812 */ /* 0x000fe200078e3cff */
[----:B------:R-:W-:Y:S01]  /*2930*/  STS [R101], R24 ;  /* 0x0000001865007388 */ /* 0x000fe20000000800 */
[----:B------:R-:W-:Y:S02]  /*2940*/  SGXT R6, R9, 0x1 ;  /* 0x000000010906781a */ /* 0x000fe40000000200 */
[----:B------:R-:W-:Y:S01]  /*2950*/  LOP3.LUT R4, R7, 0x840, R4, 0x78, !PT ;  /* 0x0000084007047812 */ /* 0x000fe200078e7804 */
[----:B------:R-:W-:Y:S01]  /*2960*/  STS [R101+0x100], R25 ;  /* 0x0001001965007388 */ /* 0x000fe20000000800 */
[----:B------:R-:W-:Y:S02]  /*2970*/  LOP3.LUT R6, R6, 0x1004, RZ, 0xc0, !PT ;  /* 0x0000100406067812 */ /* 0x000fe400078ec0ff */
[----:B------:R-:W-:Y:S01]  /*2980*/  ISETP.GE.AND P0, PT, R99, c[0x0][0x178], PT ;  /* 0x00005e0063007a0c */ /* 0x000fe20003f06270 */
[----:B------:R-:W-:Y:S01]  /*2990*/  STS [R101+0x80], R40 ;  /* 0x0000802865007388 */ /* 0x000fe20000000800 */
[----:B------:R-:W-:-:S02]  /*29a0*/  IADD3 R10, R6, R4, R5 ;  /* 0x00000004060a7210 */ /* 0x000fc40007ffe005 */
[----:B------:R-:W-:Y:S01]  /*29b0*/  LEA R12, P2, R0, c[0x0][0x170], 0x1 ;  /* 0x00005c00000c7a11 */ /* 0x000fe200078408ff */
[----:B------:R-:W-:Y:S01]  /*29c0*/  STS [R101+0x180], R41 ;  /* 0x0001802965007388 */ /* 0x000fe20000000800 */
[----:B------:R-:W-:Y:S02]  /*29d0*/  LOP3.LUT R11, R10, 0x4, RZ, 0x3c, !PT ;  /* 0x000000040a0b7812 */ /* 0x000fe400078e3cff */
[----:B------:R-:W-:Y:S01]  /*29e0*/  ISETP.LT.AND P1, PT, R143, c[0x0][0x17c], !P0 ;  /* 0x00005f008f007a0c */ /* 0x000fe20004721270 */
[----:B------:R-:W-:Y:S01]  /*29f0*/  STS [R2+0x800], R26 ;  /* 0x0008001a02007388 */ /* 0x000fe20000000800 */
[----:B------:R-:W-:Y:S01]  /*2a00*/  LEA.HI.X.SX32 R14, R0, c[0x0][0x174], 0x1, P2 ;  /* 0x00005d00000e7a11 */ /* 0x000fe200010f0eff */
[----:B------:R-:W-:Y:S01]  /*2a10*/  IMAD R0, R144, c[0x0][0x198], RZ ;  /* 0x0000660090007a24 */ /* 0x000fe200078e02ff */
[C---:B------:R-:W-:Y:S01]  /*2a20*/  ISETP.LT.AND P4, PT, R86.reuse, c[0x0][0x17c], !P0 ;  /* 0x00005f0056007a0c */ /* 0x040fe20004781270 */
[----:B------:R-:W-:Y:S01]  /*2a30*/  STS [R2+0x900], R27 ;  /* 0x0009001b02007388 */ /* 0x000fe20000000800 */
[----:B------:R-:W-:Y:S01]  /*2a40*/  IMAD R86, R86, c[0x0][0x198], RZ ;  /* 0x0000660056567a24 */ /* 0x000fe200078e02ff */
[C---:B------:R-:W-:Y:S01]  /*2a50*/  ISETP.LT.AND P3, PT, R87.reuse, c[0x0][0x17c], !P0 ;  /* 0x00005f0057007a0c */ /* 0x040fe20004761270 */
[----:B------:R-:W-:Y:S01]  /*2a60*/  IMAD R87, R87, c[0x0][0x198], RZ ;  /* 0x0000660057577a24 */ /* 0x000fe200078e02ff */
[----:B------:R-:W-:Y:S04]  /*2a70*/  STS [R2+0x880], R42 ;  /* 0x0008802a02007388 */ /* 0x000fe80000000800 */
[----:B------:R0:W-:Y:S04]  /*2a80*/  STS [R2+0x980], R43 ;  /* 0x0009802b02007388 */ /* 0x0001e80000000800 */
[----:B------:R-:W-:Y:S01]  /*2a90*/  BAR.SYNC.DEFER_BLOCKING 0x0 ;  /* 0x0000000000007b1d */ /* 0x000fe20000010000 */
[----:B0-----:R-:W-:-:S04]  /*2aa0*/  LEA R2, P2, R3, R12, 0x1 ;  /* 0x0000000c03027211 */ /* 0x001fc800078408ff */
[----:B------:R-:W-:Y:S02]  /*2ab0*/  LEA.HI.X.SX32 R3, R3, R14, 0x1, P2 ;  /* 0x0000000e03037211 */ /* 0x000fe400010f0eff */
[----:B------:R-:W-:-:S04]  /*2ac0*/  LEA R4, P2, R86, R12, 0x1 ;  /* 0x0000000c56047211 */ /* 0x000fc800078408ff */
[----:B------:R-:W-:Y:S02]  /*2ad0*/  LEA.HI.X.SX32 R5, R86, R14, 0x1, P2 ;  /* 0x0000000e56057211 */ /* 0x000fe400010f0eff */
[C---:B------:R-:W-:Y:S01]  /*2ae0*/  ISETP.LT.AND P2, PT, R89.reuse, c[0x0][0x17c], !P0 ;  /* 0x00005f0059007a0c */ /* 0x040fe20004741270 */
[----:B------:R-:W-:Y:S01]  /*2af0*/  IMAD R89, R89, c[0x0][0x198], RZ ;  /* 0x0000660059597a24 */ /* 0x000fe200078e02ff */
[----:B------:R-:W0:Y:S04]  /*2b00*/  LDS R13, [R10] ;  /* 0x000000000a0d7984 */ /* 0x000e280000000800 */
[C---:B------:R-:W-:Y:S01]  /*2b10*/  LEA R8, P5, R89.reuse, R12, 0x1 ;  /* 0x0000000c59087211 */ /* 0x040fe200078a08ff */
[----:B------:R-:W1:Y:S03]  /*2b20*/  LDS R21, [R11] ;  /* 0x000000000b157984 */ /* 0x000e660000000800 */
[----:B------:R-:W-:Y:S01]  /*2b30*/  LEA.HI.X.SX32 R9, R89, R14, 0x1, P5 ;  /* 0x0000000e59097211 */ /* 0x000fe200028f0eff */
[----:B------:R-:W2:Y:S04]  /*2b40*/  LDS R15, [R10+0x200] ;  /* 0x000200000a0f7984 */ /* 0x000ea80000000800 */
[----:B------:R-:W3:Y:S04]  /*2b50*/  LDS R23, [R11+0x200] ;  /* 0x000200000b177984 */ /* 0x000ee80000000800 */
[----:B------:R-:W4:Y:S04]  /*2b60*/  LDS R17, [R10+0x400] ;  /* 0x000400000a117984 */ /* 0x000f280000000800 */
[----:B------:R-:W5:Y:S04]  /*2b70*/  LDS R25, [R11+0x400] ;  /* 0x000400000b197984 */ /* 0x000f680000000800 */
[----:B------:R-:W3:Y:S04]  /*2b80*/  LDS R19, [R10+0x600] ;  /* 0x000600000a137984 */ /* 0x000ee80000000800 */
[----:B------:R-:W4:Y:S04]  /*2b90*/  LDS R27, [R11+0x600] ;  /* 0x000600000b1b7984 */ /* 0x000f280000000800 */
[----:B0-----:R0:W-:Y:S01]  /*2ba0*/  @P1 STG.E.U16 [R2.64], R13 ;  /* 0x0000000d02001986 */ /* 0x0011e2000c101506 */
[C---:B------:R-:W-:Y:S01]  /*2bb0*/  ISETP.LT.AND P1, PT, R88.reuse, c[0x0][0x17c], !P0 ;  /* 0x00005f0058007a0c */ /* 0x040fe20004721270 */
[----:B------:R-:W-:-:S02]  /*2bc0*/  IMAD R88, R88, c[0x0][0x198], RZ ;  /* 0x0000660058587a24 */ /* 0x000fc400078e02ff */
[----:B-1----:R1:W-:Y:S03]  /*2bd0*/  @P4 STG.E.U16 [R4.64], R21 ;  /* 0x0000001504004986 */ /* 0x0023e6000c101506 */
[----:B------:R-:W-:-:S04]  /*2be0*/  LEA R6, P4, R88, R12, 0x1 ;  /* 0x0000000c58067211 */ /* 0x000fc800078808ff */
[----:B------:R-:W-:Y:S02]  /*2bf0*/  LEA.HI.X.SX32 R7, R88, R14, 0x1, P4 ;  /* 0x0000000e58077211 */ /* 0x000fe400020f0eff */
[----:B0-----:R-:W-:Y:S02]  /*2c00*/  LEA R2, P6, R87, R12, 0x1 ;  /* 0x0000000c57027211 */ /* 0x001fe400078c08ff */
[C---:B------:R-:W-:Y:S01]  /*2c10*/  ISETP.LT.AND P4, PT, R93.reuse, c[0x0][0x17c], !P0 ;  /* 0x00005f005d007a0c */ /* 0x040fe20004781270 */
[----:B------:R-:W-:Y:S01]  /*2c20*/  IMAD R93, R93, c[0x0][0x198], RZ ;  /* 0x000066005d5d7a24 */ /* 0x000fe200078e02ff */
[----:B------:R-:W-:Y:S02]  /*2c30*/  LEA.HI.X.SX32 R3, R87, R14, 0x1, P6 ;  /* 0x0000000e57037211 */ /* 0x000fe400030f0eff */
[C---:B------:R-:W-:Y:S01]  /*2c40*/  ISETP.LT.AND P6, PT, R90.reuse, c[0x0][0x17c], !P0 ;  /* 0x00005f005a007a0c */ /* 0x040fe200047c1270 */
[----:B------:R-:W-:Y:S01]  /*2c50*/  IMAD R90, R90, c[0x0][0x198], RZ ;  /* 0x000066005a5a7a24 */ /* 0x000fe200078e02ff */
[----:B------:R-:W-:Y:S01]  /*2c60*/  PRMT R13, R13, 0x7632, R13 ;  /* 0x000076320d0d7816 */ /* 0x000fe2000000000d */
[----:B--2---:R0:W-:Y:S01]  /*2c70*/  @P3 STG.E.U16 [R2.64], R15 ;  /* 0x0000000f02003986 */ /* 0x0041e2000c101506 */
[----:B-1----:R-:W-:-:S02]  /*2c80*/  PRMT R21, R21, 0x7632, R21 ;  /* 0x0000763215157816 */ /* 0x002fc40000000015 */
[C---:B------:R-:W-:Y:S01]  /*2c90*/  LEA R10, P3, R90.reuse, R12, 0x1 ;  /* 0x0000000c5a0a7211 */ /* 0x040fe200078608ff */
[----:B---3--:R1:W-:Y:S03]  /*2ca0*/  @P1 STG.E.U16 [R6.64], R23 ;  /* 0x0000001706001986 */ /* 0x0083e6000c101506 */
[----:B------:R-:W-:Y:S01]  /*2cb0*/  LEA.HI.X.SX32 R11, R90, R14, 0x1, P3 ;  /* 0x0000000e5a0b7211 */ /* 0x000fe200018f0eff */
[----:B----4-:R-:W-:Y:S01]  /*2cc0*/  @P2 STG.E.U16 [R8.64], R17 ;  /* 0x0000001108002986 */ /* 0x010fe2000c101506 */
[C---:B------:R-:W-:Y:S01]  /*2cd0*/  ISETP.LT.AND P3, PT, R91.reuse, c[0x0][0x17c], !P0 ;  /* 0x00005f005b007a0c */ /* 0x040fe20004761270 */
[----:B------:R-:W-:Y:S01]  /*2ce0*/  IMAD R91, R91, c[0x0][0x198], RZ ;  /* 0x000066005b5b7a24 */ /* 0x000fe200078e02ff */
[C---:B------:R-:W-:Y:S01]  /*2cf0*/  ISETP.LT.AND P2, PT, R92.reuse, c[0x0][0x17c], !P0 ;  /* 0x00005f005c007a0c */ /* 0x040fe20004741270 */
[----:B------:R-:W-:Y:S01]  /*2d00*/  IMAD R92, R92, c[0x0][0x198], RZ ;  /* 0x000066005c5c7a24 */ /* 0x000fe200078e02ff */
[----:B-----5:R2:W-:Y:S01]  /*2d10*/  @P6 STG.E.U16 [R10.64], R25 ;  /* 0x000000190a006986 */ /* 0x0205e2000c101506 */
[----:B0-----:R-:W-:-:S02]  /*2d20*/  PRMT R15, R15, 0x7632, R15 ;  /* 0x000076320f0f7816 */ /* 0x001fc4000000000f */
[CC--:B------:R-:W-:Y:S02]  /*2d30*/  LEA R4, P1, R91.reuse, R12.reuse, 0x1 ;  /* 0x0000000c5b047211 */ /* 0x0c0fe400078208ff */
[----:B------:R-:W-:Y:S02]  /*2d40*/  LEA R2, P5, R92, R12, 0x1 ;  /* 0x0000000c5c027211 */ /* 0x000fe400078a08ff */
[----:B------:R-:W-:Y:S02]  /*2d50*/  LEA.HI.X.SX32 R5, R91, R14, 0x1, P1 ;  /* 0x0000000e5b057211 */ /* 0x000fe400008f0eff */
[C---:B------:R-:W-:Y:S01]  /*2d60*/  ISETP.LT.AND P1, PT, R94.reuse, c[0x0][0x17c], !P0 ;  /* 0x00005f005e007a0c */ /* 0x040fe20004721270 */
[----:B------:R-:W-:Y:S01]  /*2d70*/  IMAD R94, R94, c[0x0][0x198], RZ ;  /* 0x000066005e5e7a24 */ /* 0x000fe200078e02ff */
[----:B-1----:R-:W-:Y:S01]  /*2d80*/  LEA R6, P6, R93, R12, 0x1 ;  /* 0x0000000c5d067211 */ /* 0x002fe200078c08ff */
[----:B------:R0:W-:Y:S01]  /*2d90*/  @P3 STG.E.U16 [R4.64], R19 ;  /* 0x0000001304003986 */ /* 0x0001e2000c101506 */
[-C--:B------:R-:W-:Y:S01]  /*2da0*/  LEA.HI.X.SX32 R3, R92, R14.reuse, 0x1, P5 ;  /* 0x0000000e5c037211 */ /* 0x080fe200028f0eff */
[----:B--2---:R-:W-:Y:S01]  /*2db0*/  IMAD R11, R145, c[0x0][0x198], RZ ;  /* 0x00006600910b7a24 */ /* 0x004fe200078e02ff */
[----:B------:R-:W-:-:S02]  /*2dc0*/  LEA.HI.X.SX32 R7, R93, R14, 0x1, P6 ;  /* 0x0000000e5d077211 */ /* 0x000fc400030f0eff */
[C---:B------:R-:W-:Y:S01]  /*2dd0*/  LEA R8, P3, R94.reuse, R12, 0x1 ;  /* 0x0000000c5e087211 */ /* 0x040fe200078608ff */
[----:B------:R1:W-:Y:S01]  /*2de0*/  @P2 STG.E.U16 [R2.64], R27 ;  /* 0x0000001b02002986 */ /* 0x0003e2000c101506 */
[C---:B------:R-:W-:Y:S01]  /*2df0*/  ISETP.LT.AND P5, PT, R95.reuse, c[0x0][0x17c], !P0 ;  /* 0x00005f005f007a0c */ /* 0x040fe200047a1270 */
[----:B------:R-:W-:Y:S01]  /*2e00*/  IMAD R95, R95, c[0x0][0x198], RZ ;  /* 0x000066005f5f7a24 */ /* 0x000fe200078e02ff */
[----:B------:R-:W-:Y:S01]  /*2e10*/  LEA.HI.X.SX32 R9, R94, R14, 0x1, P3 ;  /* 0x0000000e5e097211 */ /* 0x000fe200018f0eff */
[----:B------:R2:W-:Y:S01]  /*2e20*/  @P4 STG.E.U16 [R6.64], R13 ;  /* 0x0000000d06004986 */ /* 0x0005e2000c101506 */
[C---:B------:R-:W-:Y:S01]  /*2e30*/  ISETP.LT.AND P4, PT, R96.reuse, c[0x0][0x17c], !P0 ;  /* 0x00005f0060007a0c */ /* 0x040fe20004781270 */
[----:B------:R-:W-:Y:S01]  /*2e40*/  IMAD R96, R96, c[0x0][0x198], RZ ;  /* 0x0000660060607a24 */ /* 0x000fe200078e02ff */
[C---:B------:R-:W-:Y:S01]  /*2e50*/  ISETP.LT.AND P3, PT, R97.reuse, c[0x0][0x17c], !P0 ;  /* 0x00005f0061007a0c */ /* 0x040fe20004761270 */
[----:B------:R3:W-:Y:S01]  /*2e60*/  @P1 STG.E.U16 [R8.64], R21 ;  /* 0x0000001508001986 */ /* 0x0007e2000c101506 */
[----:B------:R-:W-:Y:S01]  /*2e70*/  IMAD R97, R97, c[0x0][0x198], RZ ;  /* 0x0000660061617a24 */ /* 0x000fe200078e02ff */
[----:B------:R-:W-:-:S02]  /*2e80*/  PRMT R23, R23, 0x7632, R23 ;  /* 0x0000763217177816 */ /* 0x000fc40000000017 */
[-C--:B0-----:R-:W-:Y:S02]  /*2e90*/  LEA R4, P1, R96, R12.reuse, 0x1 ;  /* 0x0000000c60047211 */ /* 0x081fe400078208ff */
[-C--:B-1----:R-:W-:Y:S02]  /*2ea0*/  LEA R2, P6, R95, R12.reuse, 0x1 ;  /* 0x0000000c5f027211 */ /* 0x082fe400078c08ff */
[----:B--2---:R-:W-:Y:S01]  /*2eb0*/  LEA R6, P2, R97, R12, 0x1 ;  /* 0x0000000c61067211 */ /* 0x004fe200078408ff */
[----:B------:R-:W-:Y:S01]  /*2ec0*/  IMAD R13, R98, c[0x0][0x198], RZ ;  /* 0x00006600620d7a24 */ /* 0x000fe200078e02ff */
[----:B------:R-:W-:Y:S02]  /*2ed0*/  LEA.HI.X.SX32 R5, R96, R14, 0x1, P1 ;  /* 0x0000000e60057211 */ /* 0x000fe400008f0eff */
[----:B------:R-:W-:Y:S02]  /*2ee0*/  LEA R10, P1, R11, R12, 0x1 ;  /* 0x0000000c0b0a7211 */ /* 0x000fe400078208ff */
[----:B------:R-:W-:-:S02]  /*2ef0*/  LEA.HI.X.SX32 R7, R97, R14, 0x1, P2 ;  /* 0x0000000e61077211 */ /* 0x000fc400010f0eff */
[----:B------:R-:W-:Y:S02]  /*2f00*/  ISETP.LT.AND P2, PT, R144, c[0x0][0x17c], !P0 ;  /* 0x00005f0090007a0c */ /* 0x000fe40004741270 */
[-C--:B------:R-:W-:Y:S02]  /*2f10*/  LEA.HI.X.SX32 R11, R11, R14.reuse, 0x1, P1 ;  /* 0x0000000e0b0b7211 */ /* 0x080fe400008f0eff */
[----:B------:R-:W-:Y:S02]  /*2f20*/  LEA.HI.X.SX32 R3, R95, R14, 0x1, P6 ;  /* 0x0000000e5f037211 */ /* 0x000fe400030f0eff */
[----:B------:R-:W-:Y:S02]  /*2f30*/  ISETP.LT.AND P1, PT, R145, c[0x0][0x17c], !P0 ;  /* 0x00005f0091007a0c */ /* 0x000fe40004721270 */
[----:B------:R-:W-:Y:S01]  /*2f40*/  ISETP.LT.AND P0, PT, R98, c[0x0][0x17c], !P0 ;  /* 0x00005f0062007a0c */ /* 0x000fe20004701270 */
[----:B------:R0:W-:Y:S01]  /*2f50*/  @P5 STG.E.U16 [R2.64], R15 ;  /* 0x0000000f02005986 */ /* 0x0001e2000c101506 */
[----:B---3--:R-:W-:-:S02]  /*2f60*/  LEA R8, P6, R0, R12, 0x1 ;  /* 0x0000000c00087211 */ /* 0x008fc400078c08ff */
[----:B------:R-:W-:Y:S01]  /*2f70*/  PRMT R25, R25, 0x7632, R25 ;  /* 0x0000763219197816 */ /* 0x000fe20000000019 */
[----:B------:R1:W-:Y:S01]  /*2f80*/  @P4 STG.E.U16 [R4.64], R23 ;  /* 0x0000001704004986 */ /* 0x0003e2000c101506 */
[----:B------:R-:W-:Y:S02]  /*2f90*/  LEA.HI.X.SX32 R9, R0, R14, 0x1, P6 ;  /* 0x0000000e00097211 */ /* 0x000fe400030f0eff */
[----:B------:R-:W-:-:S04]  /*2fa0*/  LEA R12, P6, R13, R12, 0x1 ;  /* 0x0000000c0d0c7211 */ /* 0x000fc800078c08ff */
[----:B------:R-:W-:Y:S02]  /*2fb0*/  LEA.HI.X.SX32 R13, R13, R14, 0x1, P6 ;  /* 0x0000000e0d0d7211 */ /* 0x000fe400030f0eff */
[----:B0-----:R-:W-:Y:S02]  /*2fc0*/  PRMT R3, R17, 0x7632, R3 ;  /* 0x0000763211037816 */ /* 0x001fe40000000003 */
[----:B-1----:R-:W-:-:S03]  /*2fd0*/  PRMT R5, R19, 0x7632, R5 ;  /* 0x0000763213057816 */ /* 0x002fc60000000005 */
[----:B------:R0:W-:Y:S04]  /*2fe0*/  @P3 STG.E.U16 [R6.64], R3 ;  /* 0x0000000306003986 */ /* 0x0001e8000c101506 */
[----:B------:R0:W-:Y:S04]  /*2ff0*/  @P2 STG.E.U16 [R8.64], R25 ;  /* 0x0000001908002986 */ /* 0x0001e8000c101506 */
[----:B------:R0:W-:Y:S01]  /*3000*/  @P1 STG.E.U16 [R10.64], R5 ;  /* 0x000000050a001986 */ /* 0x0001e2000c101506 */
[----:B------:R-:W-:Y:S05]  /*3010*/  @!P0 EXIT ;  /* 0x000000000000894d */ /* 0x000fea0003800000 */
[----:B0-----:R-:W-:-:S05]  /*3020*/  PRMT R6, R27, 0x7632, R6 ;  /* 0x000076321b067816 */ /* 0x001fca0000000006 */
[----:B------:R-:W-:Y:S01]  /*3030*/  STG.E.U16 [R12.64], R6 ;  /* 0x000000060c007986 */ /* 0x000fe2000c101506 */
[----:B------:R-:W-:Y:S05]  /*3040*/  EXIT ;  /* 0x000000000000794d */ /* 0x000fea0003800000 */
.L_x_3:
[----:B------:R-:W-:-:S00]  /*3050*/  BRA `(.L_x_3) ;  /* 0xfffffff000007947 */ /* 0x000fc0000383ffff */
[----:B------:R-:W-:-:S00]  /*3060*/  NOP ;  /* 0x0000000000007918 */ /* 0x000fc00000000000 */
        /* <DEDUP_REMOVED lines=9> */
.L_x_4:


//--------------------- .nv.shared.matmul_kernel  --------------------------
	.section	.nv.shared.matmul_kernel,"aw",@nobits
	.sectionflags	@""
	.align	16
